// auto-generated by cutlass_sweep.gemm — config: {"arch": "sm_100", "cluster_m": 1, "cluster_n": 1, "dtype": "fp16", "dtype_b": "fp16", "layout": "nt", "stages": 0, "tile_k": 32, "tile_m": 128, "tile_n": 64}
#include "cutlass/cutlass.h"
#include "cutlass/gemm/collective/collective_builder.hpp"
#include "cutlass/gemm/device/gemm_universal_adapter.h"
#include "cutlass/gemm/kernel/gemm_universal.hpp"
#include "cutlass/epilogue/collective/collective_builder.hpp"

using ElemA = cutlass::half_t;
using ElemB = cutlass::half_t;
using ElemCD = cutlass::half_t;
using Acc  = float;
using TileShape    = cute::Shape<cute::_128, cute::_64, cute::_32>;
using ClusterShape = cute::Shape<cute::_1, cute::_1, cute::_1>;

using CollectiveEpilogue = typename cutlass::epilogue::collective::CollectiveBuilder<
    cutlass::arch::Sm100, cutlass::arch::OpClassTensorOp,
    TileShape, ClusterShape,
    cutlass::epilogue::collective::EpilogueTileAuto,
    Acc, Acc,
    ElemCD, cutlass::layout::RowMajor, 128 / cutlass::sizeof_bits<ElemCD>::value,
    ElemCD, cutlass::layout::RowMajor, 128 / cutlass::sizeof_bits<ElemCD>::value,
    cutlass::epilogue::collective::EpilogueScheduleAuto
  >::CollectiveOp;

using CollectiveMainloop = typename cutlass::gemm::collective::CollectiveBuilder<
    cutlass::arch::Sm100, cutlass::arch::OpClassTensorOp,
    ElemA, cutlass::layout::RowMajor, 128 / cutlass::sizeof_bits<ElemA>::value,
    ElemB, cutlass::layout::ColumnMajor, 128 / cutlass::sizeof_bits<ElemB>::value,
    Acc,
    TileShape, ClusterShape,
    cutlass::gemm::collective::StageCountAutoCarveout<static_cast<int>(sizeof(typename CollectiveEpilogue::SharedStorage))>,
    cutlass::gemm::collective::KernelScheduleAuto
  >::CollectiveOp;

using GemmKernel = cutlass::gemm::kernel::GemmUniversal<
    cute::Shape<int,int,int,int>,
    CollectiveMainloop,
    CollectiveEpilogue
>;
using Gemm = cutlass::gemm::device::GemmUniversalAdapter<GemmKernel>;

// Force the device kernel symbol into the cubin without needing a host main.
auto* _anchor = &cutlass::device_kernel<GemmKernel>;


// ===== COMPILED SASS (sm_100a) =====

	.target	sm_100a

	.elftype	@"ET_EXEC"


//--------------------- .note.nv.tkinfo           --------------------------
	.section	.note.nv.tkinfo,"",@"SHT_NOTE"
	.sectionflags	@"SHF_NOTE_NV_TKINFO"
	.tkinfo
        /*0018*/ 	.word	0x00000002
        /*0030*/ 	.string	""
        /*0030*/ 	.string	"ptxas"
        /*0030*/ 	.string	"Cuda compilation tools, release 13.0, V13.0.88"
        /*0030*/ 	.string	"Build cuda_13.0.r13.0/compiler.36424714_0"
        /*0030*/ 	.string	"-arch sm_100a -m 64 "



//--------------------- .note.nv.cuinfo           --------------------------
	.section	.note.nv.cuinfo,"",@"SHT_NOTE"
	.sectionflags	@"SHF_NOTE_NV_CUINFO"
        /*0018*/ 	.short	0x0002
        /*001a*/ 	.short	0x0064
        /*001c*/ 	.short	0x0082
	.zero		2


//--------------------- .nv.info                  --------------------------
	.section	.nv.info,"",@"SHT_CUDA_INFO"
	.align	4


	//----- nvinfo : EIATTR_REGCOUNT
	.align		4
        /*0000*/ 	.byte	0x04, 0x2f
        /*0002*/ 	.short	(.L_19 - .L_18)
	.align		4
.L_18:
        /*0004*/ 	.word	index@(_ZN7cutlass13device_kernelINS_4gemm6kernel13GemmUniversalIN4cute5tupleIJiiiiEEENS1_10collective13CollectiveMmaINS1_35MainloopSm100TmaUmmaWarpSpecializedILi16ELi2ELi4ENS5_IJNS4_1CILi1EEESB_SB_EEEEENS5_IJNSA_ILi128EEENSA_ILi64EEENSA_ILi32EEEEEENS_6half_tENS5_IJlSB_lEEESI_SJ_NS4_8TiledMMAINS4_8MMA_AtomIJNS4_20SM100_MMA_F16BF16_SSISI_SI_fLi128ELi64ELNS4_4UMMA5MajorE0ELSO_0ELNSN_7ScaleInE0ELSP_0EEEEEENS4_6LayoutISC_NS5_IJNSA_ILi0EEEST_ST_EEEEENS5_IJNS4_10UnderscoreESW_SW_EEEEENS4_13SM90_TMA_LOADENS4_14ComposedLayoutINS4_7SwizzleILi2ELi4ELi3EEENS4_18smem_ptr_flag_bitsILi16EEENSS_INS5_IJNSA_ILi8EEESG_EEENS5_IJSG_SB_EEEEEEEvNS4_8identityESZ_S19_vS1A_EENS_8epilogue10collective18CollectiveEpilogueINS1C_23Sm100TmaWarpSpecializedILi3ELi2ELi32ELb1ELb0EEEJSH_NS5_IJNSS_ISE_SB_EENSS_ISG_SB_EEEEESI_SJ_SI_SJ_NS1C_6fusion15FusionCallbacksIS1G_NS1K_17LinearCombinationISI_fSI_fLNS_15FloatRoundStyleE2EEESH_S1J_JEEENS4_5SM1004TMEM4LOAD26SM100_TMEM_LOAD_32dp32b32xESZ_S19_NS4_39AutoVectorizingCopyWithAssumedAlignmentILi128EEENS4_14SM90_TMA_STOREES19_S1V_S1V_EEEvvEEEEvNT_6ParamsE)
        /*0008*/ 	.word	0x0000006f


	//----- nvinfo : EIATTR_FRAME_SIZE
	.align		4
.L_19:
        /*000c*/ 	.byte	0x04, 0x11
        /*000e*/ 	.short	(.L_21 - .L_20)
	.align		4
.L_20:
        /*0010*/ 	.word	index@($__internal_2_$__cuda_sm10x_tcgen05_guardrail_trap_unallocated_columns_being_dealloced)
        /*0014*/ 	.word	0x00000000


	//----- nvinfo : EIATTR_FRAME_SIZE
	.align		4
.L_21:
        /*0018*/ 	.byte	0x04, 0x11
        /*001a*/ 	.short	(.L_23 - .L_22)
	.align		4
.L_22:
        /*001c*/ 	.word	index@($__internal_1_$__cuda_sm10x_tcgen05_guardrail_trap_phase_invalid_during_alloc)
        /*0020*/ 	.word	0x00000000


	//----- nvinfo : EIATTR_FRAME_SIZE
	.align		4
.L_23:
        /*0024*/ 	.byte	0x04, 0x11
        /*0026*/ 	.short	(.L_25 - .L_24)
	.align		4
.L_24:
        /*0028*/ 	.word	index@($__internal_0_$__cuda_sm10x_tcgen05_guardrail_trap_col_being_dealloced_not_returned_by_alloc)
        /*002c*/ 	.word	0x00000000


	//----- nvinfo : EIATTR_FRAME_SIZE
	.align		4
.L_25:
        /*0030*/ 	.byte	0x04, 0x11
        /*0032*/ 	.short	(.L_27 - .L_26)
	.align		4
.L_26:
        /*0034*/ 	.word	index@(_ZN7cutlass13device_kernelINS_4gemm6kernel13GemmUniversalIN4cute5tupleIJiiiiEEENS1_10collective13CollectiveMmaINS1_35MainloopSm100TmaUmmaWarpSpecializedILi16ELi2ELi4ENS5_IJNS4_1CILi1EEESB_SB_EEEEENS5_IJNSA_ILi128EEENSA_ILi64EEENSA_ILi32EEEEEENS_6half_tENS5_IJlSB_lEEESI_SJ_NS4_8TiledMMAINS4_8MMA_AtomIJNS4_20SM100_MMA_F16BF16_SSISI_SI_fLi128ELi64ELNS4_4UMMA5MajorE0ELSO_0ELNSN_7ScaleInE0ELSP_0EEEEEENS4_6LayoutISC_NS5_IJNSA_ILi0EEEST_ST_EEEEENS5_IJNS4_10UnderscoreESW_SW_EEEEENS4_13SM90_TMA_LOADENS4_14ComposedLayoutINS4_7SwizzleILi2ELi4ELi3EEENS4_18smem_ptr_flag_bitsILi16EEENSS_INS5_IJNSA_ILi8EEESG_EEENS5_IJSG_SB_EEEEEEEvNS4_8identityESZ_S19_vS1A_EENS_8epilogue10collective18CollectiveEpilogueINS1C_23Sm100TmaWarpSpecializedILi3ELi2ELi32ELb1ELb0EEEJSH_NS5_IJNSS_ISE_SB_EENSS_ISG_SB_EEEEESI_SJ_SI_SJ_NS1C_6fusion15FusionCallbacksIS1G_NS1K_17LinearCombinationISI_fSI_fLNS_15FloatRoundStyleE2EEESH_S1J_JEEENS4_5SM1004TMEM4LOAD26SM100_TMEM_LOAD_32dp32b32xESZ_S19_NS4_39AutoVectorizingCopyWithAssumedAlignmentILi128EEENS4_14SM90_TMA_STOREES19_S1V_S1V_EEEvvEEEEvNT_6ParamsE)
        /*0038*/ 	.word	0x00000000


	//----- nvinfo : EIATTR_MIN_STACK_SIZE
	.align		4
.L_27:
        /*003c*/ 	.byte	0x04, 0x12
        /*003e*/ 	.short	(.L_29 - .L_28)
	.align		4
.L_28:
        /*0040*/ 	.word	index@(_ZN7cutlass13device_kernelINS_4gemm6kernel13GemmUniversalIN4cute5tupleIJiiiiEEENS1_10collective13CollectiveMmaINS1_35MainloopSm100TmaUmmaWarpSpecializedILi16ELi2ELi4ENS5_IJNS4_1CILi1EEESB_SB_EEEEENS5_IJNSA_ILi128EEENSA_ILi64EEENSA_ILi32EEEEEENS_6half_tENS5_IJlSB_lEEESI_SJ_NS4_8TiledMMAINS4_8MMA_AtomIJNS4_20SM100_MMA_F16BF16_SSISI_SI_fLi128ELi64ELNS4_4UMMA5MajorE0ELSO_0ELNSN_7ScaleInE0ELSP_0EEEEEENS4_6LayoutISC_NS5_IJNSA_ILi0EEEST_ST_EEEEENS5_IJNS4_10UnderscoreESW_SW_EEEEENS4_13SM90_TMA_LOADENS4_14ComposedLayoutINS4_7SwizzleILi2ELi4ELi3EEENS4_18smem_ptr_flag_bitsILi16EEENSS_INS5_IJNSA_ILi8EEESG_EEENS5_IJSG_SB_EEEEEEEvNS4_8identityESZ_S19_vS1A_EENS_8epilogue10collective18CollectiveEpilogueINS1C_23Sm100TmaWarpSpecializedILi3ELi2ELi32ELb1ELb0EEEJSH_NS5_IJNSS_ISE_SB_EENSS_ISG_SB_EEEEESI_SJ_SI_SJ_NS1C_6fusion15FusionCallbacksIS1G_NS1K_17LinearCombinationISI_fSI_fLNS_15FloatRoundStyleE2EEESH_S1J_JEEENS4_5SM1004TMEM4LOAD26SM100_TMEM_LOAD_32dp32b32xESZ_S19_NS4_39AutoVectorizingCopyWithAssumedAlignmentILi128EEENS4_14SM90_TMA_STOREES19_S1V_S1V_EEEvvEEEEvNT_6ParamsE)
        /*0044*/ 	.word	0x00000000
.L_29:


//--------------------- .nv.compat                --------------------------
	.section	.nv.compat,"",@"SHT_CUDA_COMPAT_INFO"
	.align	4
        /*0000*/ 	.byte	0x02, 0x09, 0x01, 0x00, 0x02, 0x02, 0x02, 0x00, 0x02, 0x05, 0x05, 0x00, 0x03, 0x07, 0x01, 0x01
        /*0010*/ 	.byte	0x02, 0x03, 0x01, 0x00, 0x02, 0x06, 0x01, 0x00, 0x04, 0x0b, 0x08, 0x00, 0x09, 0x00, 0x00, 0x00
        /*0020*/ 	.byte	0x00, 0x00, 0x00, 0x00


//--------------------- .nv.info._ZN7cutlass13device_kernelINS_4gemm6kernel13GemmUniversalIN4cute5tupleIJiiiiEEENS1_10collective13CollectiveMmaINS1_35MainloopSm100TmaUmmaWarpSpecializedILi16ELi2ELi4ENS5_IJNS4_1CILi1EEESB_SB_EEEEENS5_IJNSA_ILi128EEENSA_ILi64EEENSA_ILi32EEEEEENS_6half_tENS5_IJlSB_lEEESI_SJ_NS4_8TiledMMAINS4_8MMA_AtomIJNS4_20SM100_MMA_F16BF16_SSISI_SI_fLi128ELi64ELNS4_4UMMA5MajorE0ELSO_0ELNSN_7ScaleInE0ELSP_0EEEEEENS4_6LayoutISC_NS5_IJNSA_ILi0EEEST_ST_EEEEENS5_IJNS4_10UnderscoreESW_SW_EEEEENS4_13SM90_TMA_LOADENS4_14ComposedLayoutINS4_7SwizzleILi2ELi4ELi3EEENS4_18smem_ptr_flag_bitsILi16EEENSS_INS5_IJNSA_ILi8EEESG_EEENS5_IJSG_SB_EEEEEEEvNS4_8identityESZ_S19_vS1A_EENS_8epilogue10collective18CollectiveEpilogueINS1C_23Sm100TmaWarpSpecializedILi3ELi2ELi32ELb1ELb0EEEJSH_NS5_IJNSS_ISE_SB_EENSS_ISG_SB_EEEEESI_SJ_SI_SJ_NS1C_6fusion15FusionCallbacksIS1G_NS1K_17LinearCombinationISI_fSI_fLNS_15FloatRoundStyleE2EEESH_S1J_JEEENS4_5SM1004TMEM4LOAD26SM100_TMEM_LOAD_32dp32b32xESZ_S19_NS4_39AutoVectorizingCopyWithAssumedAlignmentILi128EEENS4_14SM90_TMA_STOREES19_S1V_S1V_EEEvvEEEEvNT_6ParamsE --------------------------
	.section	.nv.info._ZN7cutlass13device_kernelINS_4gemm6kernel13GemmUniversalIN4cute5tupleIJiiiiEEENS1_10collective13CollectiveMmaINS1_35MainloopSm100TmaUmmaWarpSpecializedILi16ELi2ELi4ENS5_IJNS4_1CILi1EEESB_SB_EEEEENS5_IJNSA_ILi128EEENSA_ILi64EEENSA_ILi32EEEEEENS_6half_tENS5_IJlSB_lEEESI_SJ_NS4_8TiledMMAINS4_8MMA_AtomIJNS4_20SM100_MMA_F16BF16_SSISI_SI_fLi128ELi64ELNS4_4UMMA5MajorE0ELSO_0ELNSN_7ScaleInE0ELSP_0EEEEEENS4_6LayoutISC_NS5_IJNSA_ILi0EEEST_ST_EEEEENS5_IJNS4_10UnderscoreESW_SW_EEEEENS4_13SM90_TMA_LOADENS4_14ComposedLayoutINS4_7SwizzleILi2ELi4ELi3EEENS4_18smem_ptr_flag_bitsILi16EEENSS_INS5_IJNSA_ILi8EEESG_EEENS5_IJSG_SB_EEEEEEEvNS4_8identityESZ_S19_vS1A_EENS_8epilogue10collective18CollectiveEpilogueINS1C_23Sm100TmaWarpSpecializedILi3ELi2ELi32ELb1ELb0EEEJSH_NS5_IJNSS_ISE_SB_EENSS_ISG_SB_EEEEESI_SJ_SI_SJ_NS1C_6fusion15FusionCallbacksIS1G_NS1K_17LinearCombinationISI_fSI_fLNS_15FloatRoundStyleE2EEESH_S1J_JEEENS4_5SM1004TMEM4LOAD26SM100_TMEM_LOAD_32dp32b32xESZ_S19_NS4_39AutoVectorizingCopyWithAssumedAlignmentILi128EEENS4_14SM90_TMA_STOREES19_S1V_S1V_EEEvvEEEEvNT_6ParamsE,"",@"SHT_CUDA_INFO"
	.sectionflags	@""
	.align	4


	//----- nvinfo : EIATTR_CUDA_API_VERSION
	.align		4
        /*0000*/ 	.byte	0x04, 0x37
        /*0002*/ 	.short	(.L_31 - .L_30)
.L_30:
        /*0004*/ 	.word	0x00000082


	//----- nvinfo : EIATTR_KPARAM_INFO
	.align		4
.L_31:
        /*0008*/ 	.byte	0x04, 0x17
        /*000a*/ 	.short	(.L_33 - .L_32)
.L_32:
        /*000c*/ 	.word	0x00000000
        /*0010*/ 	.short	0x0000
        /*0012*/ 	.short	0x0000
        /*0014*/ 	.byte	0x00, 0xf0, 0x01, 0x20


	//----- nvinfo : EIATTR_AT_ENTRY_FRAGMENTS
	.align		4
.L_33:
        /*0018*/ 	.byte	0x04, 0x4f
        /*001a*/ 	.short	(.L_35 - .L_34)


	//   ....[0]....
.L_34:
        /*001c*/ 	.word	0x00000006


	//----- nvinfo : EIATTR_RESERVED_SMEM_USED
	.align		4
.L_35:
        /*0020*/ 	.byte	0x01, 0x41
	.zero		2


	//----- nvinfo : EIATTR_SPARSE_MMA_MASK
	.align		4
        /*0024*/ 	.byte	0x03, 0x50
        /*0026*/ 	.short	0x0000


	//----- nvinfo : EIATTR_TCGEN05_1CTA_USED
	.align		4
        /*0028*/ 	.byte	0x01, 0x51
	.zero		2


	//----- nvinfo : EIATTR_MAXREG_COUNT
	.align		4
        /*002c*/ 	.byte	0x03, 0x1b
        /*002e*/ 	.short	0x00ff


	//----- nvinfo : EIATTR_NUM_BARRIERS
	.align		4
        /*0030*/ 	.byte	0x02, 0x4c
        /*0032*/ 	.byte	0x07
	.zero		1


	//----- nvinfo : EIATTR_EXTERNS
	.align		4
        /*0034*/ 	.byte	0x04, 0x0f
        /*0036*/ 	.short	(.L_37 - .L_36)


	//   ....[0]....
	.align		4
.L_36:
        /*0038*/ 	.word	index@(__assertfail)


	//----- nvinfo : EIATTR_MERCURY_ISA_VERSION
	.align		4
.L_37:
        /*003c*/ 	.byte	0x03, 0x5f
        /*003e*/ 	.short	0x0101


	//----- nvinfo : EIATTR_INT_WARP_WIDE_INSTR_OFFSETS
	.align		4
        /*0040*/ 	.byte	0x04, 0x31
        /*0042*/ 	.short	(.L_39 - .L_38)


	//   ....[0]....
.L_38:
        /*0044*/ 	.word	0x00001f70


	//   ....[1]....
        /*0048*/ 	.word	0x00003f90


	//   ....[2]....
        /*004c*/ 	.word	0x00003fc0


	//   ....[3]....
        /*0050*/ 	.word	0x00004010


	//   ....[4]....
        /*0054*/ 	.word	0x00004900


	//   ....[5]....
        /*0058*/ 	.word	0x00004920


	//   ....[6]....
        /*005c*/ 	.word	0x00004bf0


	//   ....[7]....
        /*0060*/ 	.word	0x00004d20


	//----- nvinfo : EIATTR_COOP_GROUP_MASK_REGIDS
	.align		4
.L_39:
        /*0064*/ 	.byte	0x04, 0x29
        /*0066*/ 	.short	(.L_41 - .L_40)


	//   ....[0]....
.L_40:
        /*0068*/ 	.word	0xffffffff


	//   ....[1]....
        /*006c*/ 	.word	0xffffffff


	//   ....[2]....
        /*0070*/ 	.word	0xffffffff


	//   ....[3]....
        /*0074*/ 	.word	0xffffffff


	//   ....[4]....
        /*0078*/ 	.word	0xffffffff


	//   ....[5]....
        /*007c*/ 	.word	0xffffffff


	//   ....[6]....
        /*0080*/ 	.word	0xffffffff


	//   ....[7]....
        /*0084*/ 	.word	0xffffffff


	//   ....[8]....
        /*0088*/ 	.word	0xffffffff


	//   ....[9]....
        /*008c*/ 	.word	0xffffffff


	//   ....[10]....
        /*0090*/ 	.word	0xffffffff


	//   ....[11]....
        /*0094*/ 	.word	0xffffffff


	//   ....[12]....
        /*0098*/ 	.word	0xffffffff


	//----- nvinfo : EIATTR_COOP_GROUP_INSTR_OFFSETS
	.align		4
.L_41:
        /*009c*/ 	.byte	0x04, 0x28
        /*009e*/ 	.short	(.L_43 - .L_42)


	//   ....[0]....
.L_42:
        /*00a0*/ 	.word	0x00000090


	//   ....[1]....
        /*00a4*/ 	.word	0x000004d0


	//   ....[2]....
        /*00a8*/ 	.word	0x000007f0


	//   ....[3]....
        /*00ac*/ 	.word	0x00000970


	//   ....[4]....
        /*00b0*/ 	.word	0x00000a70


	//   ....[5]....
        /*00b4*/ 	.word	0x00000be0


	//   ....[6]....
        /*00b8*/ 	.word	0x00000d80


	//   ....[7]....
        /*00bc*/ 	.word	0x00001e50


	//   ....[8]....
        /*00c0*/ 	.word	0x000032f0


	//   ....[9]....
        /*00c4*/ 	.word	0x00003500


	//   ....[10]....
        /*00c8*/ 	.word	0x00003530


	//   ....[11]....
        /*00cc*/ 	.word	0x00003e80


	//   ....[12]....
        /*00d0*/ 	.word	0x000040b0


	//----- nvinfo : EIATTR_VRC_CTA_INIT_COUNT
	.align		4
.L_43:
        /*00d4*/ 	.byte	0x02, 0x4a
        /*00d6*/ 	.byte	0x80
	.zero		1


	//----- nvinfo : EIATTR_SYSCALL_OFFSETS
	.align		4
        /*00d8*/ 	.byte	0x04, 0x46
        /*00da*/ 	.short	(.L_45 - .L_44)


	//   ....[0]....
.L_44:
        /*00dc*/ 	.word	0x000058d0


	//   ....[1]....
        /*00e0*/ 	.word	0x000059c0


	//   ....[2]....
        /*00e4*/ 	.word	0x00006200


	//   ....[3]....
        /*00e8*/ 	.word	0x00006eb0


	//----- nvinfo : EIATTR_MBARRIER_INSTR_OFFSETS
	.align		4
.L_45:
        /*00ec*/ 	.byte	0x04, 0x39
        /*00ee*/ 	.short	(.L_47 - .L_46)


	//   ....[0]....
.L_46:
        /*00f0*/ 	.word	0x000005d0
        /*00f4*/ 	.word	0x000000ff
        /*00f8*/ 	.word	0x00000000
        /*00fc*/ 	.short	0x0100
        /*00fe*/ 	.byte	0x05
	.zero		1


	//   ....[1]....
        /*0100*/ 	.word	0x000005e0
        /*0104*/ 	.word	0x000000ff
        /*0108*/ 	.word	0x00000080
        /*010c*/ 	.short	0x0100
        /*010e*/ 	.byte	0x05
	.zero		1


	//   ....[2]....
        /*0110*/ 	.word	0x000005f0
        /*0114*/ 	.word	0x000000ff
        /*0118*/ 	.word	0x00000008
        /*011c*/ 	.short	0x0100
        /*011e*/ 	.byte	0x05
	.zero		1


	//   ....[3]....
        /*0120*/ 	.word	0x00000600
        /*0124*/ 	.word	0x000000ff
        /*0128*/ 	.word	0x00000088
        /*012c*/ 	.short	0x0100
        /*012e*/ 	.byte	0x05
	.zero		1


	//   ....[4]....
        /*0130*/ 	.word	0x00000610
        /*0134*/ 	.word	0x000000ff
        /*0138*/ 	.word	0x00000010
        /*013c*/ 	.short	0x0100
        /*013e*/ 	.byte	0x05
	.zero		1


	//   ....[5]....
        /*0140*/ 	.word	0x00000620
        /*0144*/ 	.word	0x000000ff
        /*0148*/ 	.word	0x00000090
        /*014c*/ 	.short	0x0100
        /*014e*/ 	.byte	0x05
	.zero		1


	//   ....[6]....
        /*0150*/ 	.word	0x00000630
        /*0154*/ 	.word	0x000000ff
        /*0158*/ 	.word	0x00000018
        /*015c*/ 	.short	0x0100
        /*015e*/ 	.byte	0x05
	.zero		1


	//   ....[7]....
        /*0160*/ 	.word	0x00000640
        /*0164*/ 	.word	0x000000ff
        /*0168*/ 	.word	0x00000098
        /*016c*/ 	.short	0x0100
        /*016e*/ 	.byte	0x05
	.zero		1


	//   ....[8]....
        /*0170*/ 	.word	0x00000650
        /*0174*/ 	.word	0x000000ff
        /*0178*/ 	.word	0x00000020
        /*017c*/ 	.short	0x0100
        /*017e*/ 	.byte	0x05
	.zero		1


	//   ....[9]....
        /*0180*/ 	.word	0x00000660
        /*0184*/ 	.word	0x000000ff
        /*0188*/ 	.word	0x000000a0
        /*018c*/ 	.short	0x0100
        /*018e*/ 	.byte	0x05
	.zero		1


	//   ....[10]....
        /*0190*/ 	.word	0x00000670
        /*0194*/ 	.word	0x000000ff
        /*0198*/ 	.word	0x00000028
        /*019c*/ 	.short	0x0100
        /*019e*/ 	.byte	0x05
	.zero		1


	//   ....[11]....
        /*01a0*/ 	.word	0x00000680
        /*01a4*/ 	.word	0x000000ff
        /*01a8*/ 	.word	0x000000a8
        /*01ac*/ 	.short	0x0100
        /*01ae*/ 	.byte	0x05
	.zero		1


	//   ....[12]....
        /*01b0*/ 	.word	0x00000690
        /*01b4*/ 	.word	0x000000ff
        /*01b8*/ 	.word	0x00000030
        /*01bc*/ 	.short	0x0100
        /*01be*/ 	.byte	0x05
	.zero		1


	//   ....[13]....
        /*01c0*/ 	.word	0x000006a0
        /*01c4*/ 	.word	0x000000ff
        /*01c8*/ 	.word	0x000000b0
        /*01cc*/ 	.short	0x0100
        /*01ce*/ 	.byte	0x05
	.zero		1


	//   ....[14]....
        /*01d0*/ 	.word	0x000006b0
        /*01d4*/ 	.word	0x000000ff
        /*01d8*/ 	.word	0x00000038
        /*01dc*/ 	.short	0x0100
        /*01de*/ 	.byte	0x05
	.zero		1


	//   ....[15]....
        /*01e0*/ 	.word	0x000006c0
        /*01e4*/ 	.word	0x000000ff
        /*01e8*/ 	.word	0x000000b8
        /*01ec*/ 	.short	0x0100
        /*01ee*/ 	.byte	0x05
	.zero		1


	//   ....[16]....
        /*01f0*/ 	.word	0x000006d0
        /*01f4*/ 	.word	0x000000ff
        /*01f8*/ 	.word	0x00000040
        /*01fc*/ 	.short	0x0100
        /*01fe*/ 	.byte	0x05
	.zero		1


	//   ....[17]....
        /*0200*/ 	.word	0x000006e0
        /*0204*/ 	.word	0x000000ff
        /*0208*/ 	.word	0x000000c0
        /*020c*/ 	.short	0x0100
        /*020e*/ 	.byte	0x05
	.zero		1


	//   ....[18]....
        /*0210*/ 	.word	0x000006f0
        /*0214*/ 	.word	0x000000ff
        /*0218*/ 	.word	0x00000048
        /*021c*/ 	.short	0x0100
        /*021e*/ 	.byte	0x05
	.zero		1


	//   ....[19]....
        /*0220*/ 	.word	0x00000700
        /*0224*/ 	.word	0x000000ff
        /*0228*/ 	.word	0x000000c8
        /*022c*/ 	.short	0x0100
        /*022e*/ 	.byte	0x05
	.zero		1


	//   ....[20]....
        /*0230*/ 	.word	0x00000710
        /*0234*/ 	.word	0x000000ff
        /*0238*/ 	.word	0x00000050
        /*023c*/ 	.short	0x0100
        /*023e*/ 	.byte	0x05
	.zero		1


	//   ....[21]....
        /*0240*/ 	.word	0x00000720
        /*0244*/ 	.word	0x000000ff
        /*0248*/ 	.word	0x000000d0
        /*024c*/ 	.short	0x0100
        /*024e*/ 	.byte	0x05
	.zero		1


	//   ....[22]....
        /*0250*/ 	.word	0x00000730
        /*0254*/ 	.word	0x000000ff
        /*0258*/ 	.word	0x00000058
        /*025c*/ 	.short	0x0100
        /*025e*/ 	.byte	0x05
	.zero		1


	//   ....[23]....
        /*0260*/ 	.word	0x00000740
        /*0264*/ 	.word	0x000000ff
        /*0268*/ 	.word	0x000000d8
        /*026c*/ 	.short	0x0100
        /*026e*/ 	.byte	0x05
	.zero		1


	//   ....[24]....
        /*0270*/ 	.word	0x00000750
        /*0274*/ 	.word	0x000000ff
        /*0278*/ 	.word	0x00000060
        /*027c*/ 	.short	0x0100
        /*027e*/ 	.byte	0x05
	.zero		1


	//   ....[25]....
        /*0280*/ 	.word	0x00000760
        /*0284*/ 	.word	0x000000ff
        /*0288*/ 	.word	0x000000e0
        /*028c*/ 	.short	0x0100
        /*028e*/ 	.byte	0x05
	.zero		1


	//   ....[26]....
        /*0290*/ 	.word	0x00000770
        /*0294*/ 	.word	0x000000ff
        /*0298*/ 	.word	0x00000068
        /*029c*/ 	.short	0x0100
        /*029e*/ 	.byte	0x05
	.zero		1


	//   ....[27]....
        /*02a0*/ 	.word	0x00000780
        /*02a4*/ 	.word	0x000000ff
        /*02a8*/ 	.word	0x000000e8
        /*02ac*/ 	.short	0x0100
        /*02ae*/ 	.byte	0x05
	.zero		1


	//   ....[28]....
        /*02b0*/ 	.word	0x00000790
        /*02b4*/ 	.word	0x000000ff
        /*02b8*/ 	.word	0x00000070
        /*02bc*/ 	.short	0x0100
        /*02be*/ 	.byte	0x05
	.zero		1


	//   ....[29]....
        /*02c0*/ 	.word	0x000007a0
        /*02c4*/ 	.word	0x000000ff
        /*02c8*/ 	.word	0x000000f0
        /*02cc*/ 	.short	0x0100
        /*02ce*/ 	.byte	0x05
	.zero		1


	//   ....[30]....
        /*02d0*/ 	.word	0x000007b0
        /*02d4*/ 	.word	0x000000ff
        /*02d8*/ 	.word	0x00000078
        /*02dc*/ 	.short	0x0100
        /*02de*/ 	.byte	0x05
	.zero		1


	//   ....[31]....
        /*02e0*/ 	.word	0x000007c0
        /*02e4*/ 	.word	0x000000ff
        /*02e8*/ 	.word	0x000000f8
        /*02ec*/ 	.short	0x0100
        /*02ee*/ 	.byte	0x05
	.zero		1


	//   ....[32]....
        /*02f0*/ 	.word	0x00000900
        /*02f4*/ 	.word	0x000000ff
        /*02f8*/ 	.word	0x00000100
        /*02fc*/ 	.short	0x0100
        /*02fe*/ 	.byte	0x07
	.zero		1


	//   ....[33]....
        /*0300*/ 	.word	0x00000910
        /*0304*/ 	.word	0x000000ff
        /*0308*/ 	.word	0x00000118
        /*030c*/ 	.short	0x0100
        /*030e*/ 	.byte	0x07
	.zero		1


	//   ....[34]....
        /*0310*/ 	.word	0x00000920
        /*0314*/ 	.word	0x000000ff
        /*0318*/ 	.word	0x00000108
        /*031c*/ 	.short	0x0100
        /*031e*/ 	.byte	0x07
	.zero		1


	//   ....[35]....
        /*0320*/ 	.word	0x00000930
        /*0324*/ 	.word	0x000000ff
        /*0328*/ 	.word	0x00000120
        /*032c*/ 	.short	0x0100
        /*032e*/ 	.byte	0x07
	.zero		1


	//   ....[36]....
        /*0330*/ 	.word	0x00000940
        /*0334*/ 	.word	0x000000ff
        /*0338*/ 	.word	0x00000110
        /*033c*/ 	.short	0x0100
        /*033e*/ 	.byte	0x07
	.zero		1


	//   ....[37]....
        /*0340*/ 	.word	0x00000950
        /*0344*/ 	.word	0x000000ff
        /*0348*/ 	.word	0x00000128
        /*034c*/ 	.short	0x0100
        /*034e*/ 	.byte	0x07
	.zero		1


	//   ....[38]....
        /*0350*/ 	.word	0x00000a40
        /*0354*/ 	.word	0x000000ff
        /*0358*/ 	.word	0x00000130
        /*035c*/ 	.short	0x0100
        /*035e*/ 	.byte	0x05
	.zero		1


	//   ....[39]....
        /*0360*/ 	.word	0x00000a50
        /*0364*/ 	.word	0x000000ff
        /*0368*/ 	.word	0x00000138
        /*036c*/ 	.short	0x0100
        /*036e*/ 	.byte	0x05
	.zero		1


	//   ....[40]....
        /*0370*/ 	.word	0x00000b90
        /*0374*/ 	.word	0x000000ff
        /*0378*/ 	.word	0x00000140
        /*037c*/ 	.short	0x0100
        /*037e*/ 	.byte	0x05
	.zero		1


	//   ....[41]....
        /*0380*/ 	.word	0x00000ba0
        /*0384*/ 	.word	0x000000ff
        /*0388*/ 	.word	0x00000150
        /*038c*/ 	.short	0x0100
        /*038e*/ 	.byte	0x05
	.zero		1


	//   ....[42]....
        /*0390*/ 	.word	0x00000bb0
        /*0394*/ 	.word	0x000000ff
        /*0398*/ 	.word	0x00000148
        /*039c*/ 	.short	0x0100
        /*039e*/ 	.byte	0x05
	.zero		1


	//   ....[43]....
        /*03a0*/ 	.word	0x00000bc0
        /*03a4*/ 	.word	0x000000ff
        /*03a8*/ 	.word	0x00000158
        /*03ac*/ 	.short	0x0100
        /*03ae*/ 	.byte	0x05
	.zero		1


	//   ....[44]....
        /*03b0*/ 	.word	0x00000cf0
        /*03b4*/ 	.word	0x000000ff
        /*03b8*/ 	.word	0x00000160
        /*03bc*/ 	.short	0x0100
        /*03be*/ 	.byte	0x07
	.zero		1


	//   ....[45]....
        /*03c0*/ 	.word	0x00000d00
        /*03c4*/ 	.word	0x000000ff
        /*03c8*/ 	.word	0x00000180
        /*03cc*/ 	.short	0x0100
        /*03ce*/ 	.byte	0x07
	.zero		1


	//   ....[46]....
        /*03d0*/ 	.word	0x00000d10
        /*03d4*/ 	.word	0x000000ff
        /*03d8*/ 	.word	0x00000168
        /*03dc*/ 	.short	0x0100
        /*03de*/ 	.byte	0x07
	.zero		1


	//   ....[47]....
        /*03e0*/ 	.word	0x00000d20
        /*03e4*/ 	.word	0x000000ff
        /*03e8*/ 	.word	0x00000188
        /*03ec*/ 	.short	0x0100
        /*03ee*/ 	.byte	0x07
	.zero		1


	//   ....[48]....
        /*03f0*/ 	.word	0x00000d30
        /*03f4*/ 	.word	0x000000ff
        /*03f8*/ 	.word	0x00000170
        /*03fc*/ 	.short	0x0100
        /*03fe*/ 	.byte	0x07
	.zero		1


	//   ....[49]....
        /*0400*/ 	.word	0x00000d40
        /*0404*/ 	.word	0x000000ff
        /*0408*/ 	.word	0x00000190
        /*040c*/ 	.short	0x0100
        /*040e*/ 	.byte	0x07
	.zero		1


	//   ....[50]....
        /*0410*/ 	.word	0x00000d50
        /*0414*/ 	.word	0x000000ff
        /*0418*/ 	.word	0x00000178
        /*041c*/ 	.short	0x0100
        /*041e*/ 	.byte	0x07
	.zero		1


	//   ....[51]....
        /*0420*/ 	.word	0x00000d60
        /*0424*/ 	.word	0x000000ff
        /*0428*/ 	.word	0x00000198
        /*042c*/ 	.short	0x0100
        /*042e*/ 	.byte	0x07
	.zero		1


	//   ....[52]....
        /*0430*/ 	.word	0x00000e50
        /*0434*/ 	.word	0x000000ff
        /*0438*/ 	.word	0x000001a0
        /*043c*/ 	.short	0x0100
        /*043e*/ 	.byte	0x05
	.zero		1


	//   ....[53]....
        /*0440*/ 	.word	0x00000e60
        /*0444*/ 	.word	0x000000ff
        /*0448*/ 	.word	0x000001b0
        /*044c*/ 	.short	0x0100
        /*044e*/ 	.byte	0x05
	.zero		1


	//   ....[54]....
        /*0450*/ 	.word	0x00000e70
        /*0454*/ 	.word	0x000000ff
        /*0458*/ 	.word	0x000001a8
        /*045c*/ 	.short	0x0100
        /*045e*/ 	.byte	0x05
	.zero		1


	//   ....[55]....
        /*0460*/ 	.word	0x00000e80
        /*0464*/ 	.word	0x000000ff
        /*0468*/ 	.word	0x000001b8
        /*046c*/ 	.short	0x0100
        /*046e*/ 	.byte	0x05
	.zero		1


	//   ....[56]....
        /*0470*/ 	.word	0x00001750
        /*0474*/ 	.word	0x00000002
        /*0478*/ 	.word	0x000001b0
        /*047c*/ 	.short	0x010a
        /*047e*/ 	.byte	0xff
	.zero		1


	//   ....[57]....
        /*0480*/ 	.word	0x00001780
        /*0484*/ 	.word	0x00000002
        /*0488*/ 	.word	0x000001a0
        /*048c*/ 	.short	0x0101
        /*048e*/ 	.byte	0xff
	.zero		1


	//   ....[58]....
        /*0490*/ 	.word	0x00001850
        /*0494*/ 	.word	0x000000ff
        /*0498*/ 	.word	0x00000080
        /*049c*/ 	.short	0x010a
        /*049e*/ 	.byte	0x08
	.zero		1


	//   ....[59]....
        /*04a0*/ 	.word	0x000018f0
        /*04a4*/ 	.word	0x000000ff
        /*04a8*/ 	.word	0x00000080
        /*04ac*/ 	.short	0x010a
        /*04ae*/ 	.byte	0x21
	.zero		1


	//   ....[60]....
        /*04b0*/ 	.word	0x00001a40
        /*04b4*/ 	.word	0x000000ff
        /*04b8*/ 	.word	0x00000080
        /*04bc*/ 	.short	0x010a
        /*04be*/ 	.byte	0x08
	.zero		1


	//   ....[61]....
        /*04c0*/ 	.word	0x00001b50
        /*04c4*/ 	.word	0x000000ff
        /*04c8*/ 	.word	0x00000138
        /*04cc*/ 	.short	0x0101
        /*04ce*/ 	.byte	0x04
	.zero		1


	//   ....[62]....
        /*04d0*/ 	.word	0x00001b70
        /*04d4*/ 	.word	0x000000ff
        /*04d8*/ 	.word	0x00000080
        /*04dc*/ 	.short	0x010a
        /*04de*/ 	.byte	0x08
	.zero		1


	//   ....[63]....
        /*04e0*/ 	.word	0x00001bf0
        /*04e4*/ 	.word	0x000000ff
        /*04e8*/ 	.word	0x00000080
        /*04ec*/ 	.short	0x010a
        /*04ee*/ 	.byte	0x11
	.zero		1


	//   ....[64]....
        /*04f0*/ 	.word	0x00001d40
        /*04f4*/ 	.word	0x000000ff
        /*04f8*/ 	.word	0x00000080
        /*04fc*/ 	.short	0x010a
        /*04fe*/ 	.byte	0x08
	.zero		1


	//   ....[65]....
        /*0500*/ 	.word	0x00001e80
        /*0504*/ 	.word	0x00000002
        /*0508*/ 	.word	0x00000140
        /*050c*/ 	.short	0x010a
        /*050e*/ 	.byte	0xff
	.zero		1


	//   ....[66]....
        /*0510*/ 	.word	0x00001f40
        /*0514*/ 	.word	0x00000002
        /*0518*/ 	.word	0x00000000
        /*051c*/ 	.short	0x0101
        /*051e*/ 	.byte	0xff
	.zero		1


	//   ....[67]....
        /*0520*/ 	.word	0x000024a0
        /*0524*/ 	.word	0x000000ff
        /*0528*/ 	.word	0x00000000
        /*052c*/ 	.short	0x010a
        /*052e*/ 	.byte	0x05
	.zero		1


	//   ....[68]....
        /*0530*/ 	.word	0x00002530
        /*0534*/ 	.word	0x000000ff
        /*0538*/ 	.word	0x00000000
        /*053c*/ 	.short	0x010a
        /*053e*/ 	.byte	0x05
	.zero		1


	//   ....[69]....
        /*0540*/ 	.word	0x000025c0
        /*0544*/ 	.word	0x000000ff
        /*0548*/ 	.word	0x00000000
        /*054c*/ 	.short	0x010a
        /*054e*/ 	.byte	0x05
	.zero		1


	//   ....[70]....
        /*0550*/ 	.word	0x00002650
        /*0554*/ 	.word	0x000000ff
        /*0558*/ 	.word	0x00000000
        /*055c*/ 	.short	0x010a
        /*055e*/ 	.byte	0x05
	.zero		1


	//   ....[71]....
        /*0560*/ 	.word	0x000026e0
        /*0564*/ 	.word	0x000000ff
        /*0568*/ 	.word	0x00000000
        /*056c*/ 	.short	0x010a
        /*056e*/ 	.byte	0x05
	.zero		1


	//   ....[72]....
        /*0570*/ 	.word	0x00002770
        /*0574*/ 	.word	0x000000ff
        /*0578*/ 	.word	0x00000000
        /*057c*/ 	.short	0x010a
        /*057e*/ 	.byte	0x05
	.zero		1


	//   ....[73]....
        /*0580*/ 	.word	0x00002800
        /*0584*/ 	.word	0x000000ff
        /*0588*/ 	.word	0x00000000
        /*058c*/ 	.short	0x010a
        /*058e*/ 	.byte	0x05
	.zero		1


	//   ....[74]....
        /*0590*/ 	.word	0x00002890
        /*0594*/ 	.word	0x000000ff
        /*0598*/ 	.word	0x00000000
        /*059c*/ 	.short	0x010a
        /*059e*/ 	.byte	0x05
	.zero		1


	//   ....[75]....
        /*05a0*/ 	.word	0x00002920
        /*05a4*/ 	.word	0x000000ff
        /*05a8*/ 	.word	0x00000000
        /*05ac*/ 	.short	0x010a
        /*05ae*/ 	.byte	0x05
	.zero		1


	//   ....[76]....
        /*05b0*/ 	.word	0x000029b0
        /*05b4*/ 	.word	0x000000ff
        /*05b8*/ 	.word	0x00000000
        /*05bc*/ 	.short	0x010a
        /*05be*/ 	.byte	0x05
	.zero		1


	//   ....[77]....
        /*05c0*/ 	.word	0x00002a40
        /*05c4*/ 	.word	0x000000ff
        /*05c8*/ 	.word	0x00000000
        /*05cc*/ 	.short	0x010a
        /*05ce*/ 	.byte	0x05
	.zero		1


	//   ....[78]....
        /*05d0*/ 	.word	0x00002ad0
        /*05d4*/ 	.word	0x000000ff
        /*05d8*/ 	.word	0x00000000
        /*05dc*/ 	.short	0x010a
        /*05de*/ 	.byte	0x05
	.zero		1


	//   ....[79]....
        /*05e0*/ 	.word	0x00002b60
        /*05e4*/ 	.word	0x000000ff
        /*05e8*/ 	.word	0x00000000
        /*05ec*/ 	.short	0x010a
        /*05ee*/ 	.byte	0x05
	.zero		1


	//   ....[80]....
        /*05f0*/ 	.word	0x00002bf0
        /*05f4*/ 	.word	0x000000ff
        /*05f8*/ 	.word	0x00000000
        /*05fc*/ 	.short	0x010a
        /*05fe*/ 	.byte	0x05
	.zero		1


	//   ....[81]....
        /*0600*/ 	.word	0x00002c80
        /*0604*/ 	.word	0x000000ff
        /*0608*/ 	.word	0x00000000
        /*060c*/ 	.short	0x010a
        /*060e*/ 	.byte	0x05
	.zero		1


	//   ....[82]....
        /*0610*/ 	.word	0x00002d20
        /*0614*/ 	.word	0x00000000
        /*0618*/ 	.word	0x00000000
        /*061c*/ 	.short	0x010a
        /*061e*/ 	.byte	0xff
	.zero		1


	//   ....[83]....
        /*0620*/ 	.word	0x00002e40
        /*0624*/ 	.word	0x00000000
        /*0628*/ 	.word	0x000001a0
        /*062c*/ 	.short	0x010a
        /*062e*/ 	.byte	0xff
	.zero		1


	//   ....[84]....
        /*0630*/ 	.word	0x00002eb0
        /*0634*/ 	.word	0x00000000
        /*0638*/ 	.word	0x00000000
        /*063c*/ 	.short	0x0101
        /*063e*/ 	.byte	0xff
	.zero		1


	//   ....[85]....
        /*0640*/ 	.word	0x00002ed0
        /*0644*/ 	.word	0x000000ff
        /*0648*/ 	.word	0x00000150
        /*064c*/ 	.short	0x010a
        /*064e*/ 	.byte	0x05
	.zero		1


	//   ....[86]....
        /*0650*/ 	.word	0x00002ff0
        /*0654*/ 	.word	0x00000000
        /*0658*/ 	.word	0x00000140
        /*065c*/ 	.short	0x010a
        /*065e*/ 	.byte	0xff
	.zero		1


	//   ....[87]....
        /*0660*/ 	.word	0x000030f0
        /*0664*/ 	.word	0x00000000
        /*0668*/ 	.word	0x00000000
        /*066c*/ 	.short	0x0101
        /*066e*/ 	.byte	0xff
	.zero		1


	//   ....[88]....
        /*0670*/ 	.word	0x00003180
        /*0674*/ 	.word	0x000000ff
        /*0678*/ 	.word	0x00000150
        /*067c*/ 	.short	0x0106
        /*067e*/ 	.byte	0x05
	.zero		1


	//   ....[89]....
        /*0680*/ 	.word	0x000031a0
        /*0684*/ 	.word	0x000000ff
        /*0688*/ 	.word	0x00000150
        /*068c*/ 	.short	0x010a
        /*068e*/ 	.byte	0x05
	.zero		1


	//   ....[90]....
        /*0690*/ 	.word	0x00003230
        /*0694*/ 	.word	0x000000ff
        /*0698*/ 	.word	0x00000150
        /*069c*/ 	.short	0x0106
        /*069e*/ 	.byte	0x04
	.zero		1


	//   ....[91]....
        /*06a0*/ 	.word	0x00003270
        /*06a4*/ 	.word	0x00000000
        /*06a8*/ 	.word	0x00000150
        /*06ac*/ 	.short	0x010a
        /*06ae*/ 	.byte	0xff
	.zero		1


	//   ....[92]....
        /*06b0*/ 	.word	0x00003770
        /*06b4*/ 	.word	0x00000000
        /*06b8*/ 	.word	0x00000140
        /*06bc*/ 	.short	0x010a
        /*06be*/ 	.byte	0xff
	.zero		1


	//   ....[93]....
        /*06c0*/ 	.word	0x00003880
        /*06c4*/ 	.word	0x00000003
        /*06c8*/ 	.word	0x00000000
        /*06cc*/ 	.short	0x0101
        /*06ce*/ 	.byte	0xff
	.zero		1


	//   ....[94]....
        /*06d0*/ 	.word	0x00003890
        /*06d4*/ 	.word	0x000000ff
        /*06d8*/ 	.word	0x00000000
        /*06dc*/ 	.short	0x010a
        /*06de*/ 	.byte	0x04
	.zero		1


	//   ....[95]....
        /*06e0*/ 	.word	0x000038b0
        /*06e4*/ 	.word	0x000000ff
        /*06e8*/ 	.word	0x00000180
        /*06ec*/ 	.short	0x010a
        /*06ee*/ 	.byte	0x08
	.zero		1


	//   ....[96]....
        /*06f0*/ 	.word	0x00003980
        /*06f4*/ 	.word	0x000000ff
        /*06f8*/ 	.word	0x00000000
        /*06fc*/ 	.short	0x010a
        /*06fe*/ 	.byte	0x07
	.zero		1


	//   ....[97]....
        /*0700*/ 	.word	0x00003ac0
        /*0704*/ 	.word	0x000000ff
        /*0708*/ 	.word	0x00000000
        /*070c*/ 	.short	0x010a
        /*070e*/ 	.byte	0x04
	.zero		1


	//   ....[98]....
        /*0710*/ 	.word	0x00003cb0
        /*0714*/ 	.word	0x000000ff
        /*0718*/ 	.word	0x00000000
        /*071c*/ 	.short	0x010a
        /*071e*/ 	.byte	0x05
	.zero		1


	//   ....[99]....
        /*0720*/ 	.word	0x00003d40
        /*0724*/ 	.word	0x000000ff
        /*0728*/ 	.word	0x00000000
        /*072c*/ 	.short	0x010a
        /*072e*/ 	.byte	0x05
	.zero		1


	//   ....[100]....
        /*0730*/ 	.word	0x00003dd0
        /*0734*/ 	.word	0x000000ff
        /*0738*/ 	.word	0x00000000
        /*073c*/ 	.short	0x010a
        /*073e*/ 	.byte	0x05
	.zero		1


	//   ....[101]....
        /*0740*/ 	.word	0x00003e60
        /*0744*/ 	.word	0x000000ff
        /*0748*/ 	.word	0x00000000
        /*074c*/ 	.short	0x010a
        /*074e*/ 	.byte	0x07
	.zero		1


	//   ....[102]....
        /*0750*/ 	.word	0x000042a0
        /*0754*/ 	.word	0x00000000
        /*0758*/ 	.word	0x00000140
        /*075c*/ 	.short	0x010a
        /*075e*/ 	.byte	0xff
	.zero		1


	//   ....[103]....
        /*0760*/ 	.word	0x00004360
        /*0764*/ 	.word	0x00000000
        /*0768*/ 	.word	0x00000000
        /*076c*/ 	.short	0x0101
        /*076e*/ 	.byte	0xff
	.zero		1


	//   ....[104]....
        /*0770*/ 	.word	0x00004680
        /*0774*/ 	.word	0x000000ff
        /*0778*/ 	.word	0x00000138
        /*077c*/ 	.short	0x010a
        /*077e*/ 	.byte	0x07
	.zero		1


	//   ....[105]....
        /*0780*/ 	.word	0x000048a0
        /*0784*/ 	.word	0x000000ff
        /*0788*/ 	.word	0x00000118
        /*078c*/ 	.short	0x010a
        /*078e*/ 	.byte	0x0f
	.zero		1


	//   ....[106]....
        /*0790*/ 	.word	0x00004aa0
        /*0794*/ 	.word	0x000000ff
        /*0798*/ 	.word	0x00000100
        /*079c*/ 	.short	0x010b
        /*079e*/ 	.byte	0x0f
	.zero		1


	//   ....[107]....
        /*07a0*/ 	.word	0x00004af0
        /*07a4*/ 	.word	0x000000ff
        /*07a8*/ 	.word	0x00000000
        /*07ac*/ 	.short	0x0101
        /*07ae*/ 	.byte	0x10
	.zero		1


	//   ....[108]....
        /*07b0*/ 	.word	0x00004b30
        /*07b4*/ 	.word	0x000000ff
        /*07b8*/ 	.word	0x00000118
        /*07bc*/ 	.short	0x010a
        /*07be*/ 	.byte	0x0d
	.zero		1


	//   ....[109]....
        /*07c0*/ 	.word	0x00004d70
        /*07c4*/ 	.word	0x000000ff
        /*07c8*/ 	.word	0x00000100
        /*07cc*/ 	.short	0x010b
        /*07ce*/ 	.byte	0x0d
	.zero		1


	//   ....[110]....
        /*07d0*/ 	.word	0x00004de0
        /*07d4*/ 	.word	0x000000ff
        /*07d8*/ 	.word	0x00000000
        /*07dc*/ 	.short	0x0101
        /*07de*/ 	.byte	0x0f
	.zero		1


	//   ....[111]....
        /*07e0*/ 	.word	0x00004e30
        /*07e4*/ 	.word	0x000000ff
        /*07e8*/ 	.word	0x00000000
        /*07ec*/ 	.short	0x010a
        /*07ee*/ 	.byte	0x04
	.zero		1


	//   ....[112]....
        /*07f0*/ 	.word	0x00004ec0
        /*07f4*/ 	.word	0x000000ff
        /*07f8*/ 	.word	0x00000000
        /*07fc*/ 	.short	0x010a
        /*07fe*/ 	.byte	0x04
	.zero		1


	//   ....[113]....
        /*0800*/ 	.word	0x00004f60
        /*0804*/ 	.word	0x00000000
        /*0808*/ 	.word	0x00000000
        /*080c*/ 	.short	0x010a
        /*080e*/ 	.byte	0xff
	.zero		1


	//   ....[114]....
        /*0810*/ 	.word	0x000052a0
        /*0814*/ 	.word	0x00000000
        /*0818*/ 	.word	0x00000140
        /*081c*/ 	.short	0x010a
        /*081e*/ 	.byte	0xff
	.zero		1


	//   ....[115]....
        /*0820*/ 	.word	0x000053b0
        /*0824*/ 	.word	0x00000000
        /*0828*/ 	.word	0x00000000
        /*082c*/ 	.short	0x0101
        /*082e*/ 	.byte	0xff
	.zero		1


	//   ....[116]....
        /*0830*/ 	.word	0x00005e50
        /*0834*/ 	.word	0x00000000
        /*0838*/ 	.word	0x00000100
        /*083c*/ 	.short	0x010a
        /*083e*/ 	.byte	0xff
	.zero		1


	//   ....[117]....
        /*0840*/ 	.word	0x00005ec0
        /*0844*/ 	.word	0x00000049
        /*0848*/ 	.word	0x00000160
        /*084c*/ 	.short	0x010a
        /*084e*/ 	.byte	0xff
	.zero		1


	//   ....[118]....
        /*0850*/ 	.word	0x00005fb0
        /*0854*/ 	.word	0x00000000
        /*0858*/ 	.word	0x00000100
        /*085c*/ 	.short	0x010a
        /*085e*/ 	.byte	0xff
	.zero		1


	//   ....[119]....
        /*0860*/ 	.word	0x000060e0
        /*0864*/ 	.word	0x00000049
        /*0868*/ 	.word	0x00000160
        /*086c*/ 	.short	0x010a
        /*086e*/ 	.byte	0xff
	.zero		1


	//   ....[120]....
        /*0870*/ 	.word	0x00006bf0
        /*0874*/ 	.word	0x00000000
        /*0878*/ 	.word	0x00000000
        /*087c*/ 	.short	0x0101
        /*087e*/ 	.byte	0xff
	.zero		1


	//   ....[121]....
        /*0880*/ 	.word	0x00006c00
        /*0884*/ 	.word	0x00000002
        /*0888*/ 	.word	0x00000100
        /*088c*/ 	.short	0x010a
        /*088e*/ 	.byte	0xff
	.zero		1


	//   ....[122]....
        /*0890*/ 	.word	0x00006cd0
        /*0894*/ 	.word	0x00000002
        /*0898*/ 	.word	0x00000100
        /*089c*/ 	.short	0x010a
        /*089e*/ 	.byte	0xff
	.zero		1


	//   ....[123]....
        /*08a0*/ 	.word	0x00007020
        /*08a4*/ 	.word	0x000000ff
        /*08a8*/ 	.word	0x00000000
        /*08ac*/ 	.short	0x0101
        /*08ae*/ 	.byte	0x05
	.zero		1


	//   ....[124]....
        /*08b0*/ 	.word	0x00007970
        /*08b4*/ 	.word	0x00000000
        /*08b8*/ 	.word	0x00000000
        /*08bc*/ 	.short	0x0101
        /*08be*/ 	.byte	0xff
	.zero		1


	//   ....[125]....
        /*08c0*/ 	.word	0x00007be0
        /*08c4*/ 	.word	0x000000ff
        /*08c8*/ 	.word	0x00000000
        /*08cc*/ 	.short	0x0101
        /*08ce*/ 	.byte	0x04
	.zero		1


	//   ....[126]....
        /*08d0*/ 	.word	0x00007c00
        /*08d4*/ 	.word	0x00000002
        /*08d8*/ 	.word	0x000001b0
        /*08dc*/ 	.short	0x010a
        /*08de*/ 	.byte	0xff
	.zero		1


	//   ....[127]....
        /*08e0*/ 	.word	0x00007c60
        /*08e4*/ 	.word	0x00000002
        /*08e8*/ 	.word	0x00000080
        /*08ec*/ 	.short	0x010a
        /*08ee*/ 	.byte	0xff
	.zero		1


	//   ....[128]....
        /*08f0*/ 	.word	0x00007cc0
        /*08f4*/ 	.word	0x00000002
        /*08f8*/ 	.word	0x00000080
        /*08fc*/ 	.short	0x010a
        /*08fe*/ 	.byte	0xff
	.zero		1


	//   ....[129]....
        /*0900*/ 	.word	0x00007d10
        /*0904*/ 	.word	0x00000002
        /*0908*/ 	.word	0x00000140
        /*090c*/ 	.short	0x010a
        /*090e*/ 	.byte	0xff
	.zero		1


	//   ....[130]....
        /*0910*/ 	.word	0x00007d70
        /*0914*/ 	.word	0x00000000
        /*0918*/ 	.word	0x00000000
        /*091c*/ 	.short	0x010a
        /*091e*/ 	.byte	0xff
	.zero		1


	//   ....[131]....
        /*0920*/ 	.word	0x00007dd0
        /*0924*/ 	.word	0x00000000
        /*0928*/ 	.word	0x00000000
        /*092c*/ 	.short	0x010a
        /*092e*/ 	.byte	0xff
	.zero		1


	//   ....[132]....
        /*0930*/ 	.word	0x00007e30
        /*0934*/ 	.word	0x00000000
        /*0938*/ 	.word	0x00000000
        /*093c*/ 	.short	0x010a
        /*093e*/ 	.byte	0xff
	.zero		1


	//   ....[133]....
        /*0940*/ 	.word	0x00007e90
        /*0944*/ 	.word	0x00000000
        /*0948*/ 	.word	0x00000000
        /*094c*/ 	.short	0x010a
        /*094e*/ 	.byte	0xff
	.zero		1


	//   ....[134]....
        /*0950*/ 	.word	0x00007ef0
        /*0954*/ 	.word	0x00000000
        /*0958*/ 	.word	0x00000000
        /*095c*/ 	.short	0x010a
        /*095e*/ 	.byte	0xff
	.zero		1


	//   ....[135]....
        /*0960*/ 	.word	0x00007f50
        /*0964*/ 	.word	0x00000000
        /*0968*/ 	.word	0x00000000
        /*096c*/ 	.short	0x010a
        /*096e*/ 	.byte	0xff
	.zero		1


	//   ....[136]....
        /*0970*/ 	.word	0x00007fb0
        /*0974*/ 	.word	0x00000000
        /*0978*/ 	.word	0x00000000
        /*097c*/ 	.short	0x010a
        /*097e*/ 	.byte	0xff
	.zero		1


	//   ....[137]....
        /*0980*/ 	.word	0x00008010
        /*0984*/ 	.word	0x00000000
        /*0988*/ 	.word	0x00000000
        /*098c*/ 	.short	0x010a
        /*098e*/ 	.byte	0xff
	.zero		1


	//   ....[138]....
        /*0990*/ 	.word	0x00008070
        /*0994*/ 	.word	0x00000000
        /*0998*/ 	.word	0x00000000
        /*099c*/ 	.short	0x010a
        /*099e*/ 	.byte	0xff
	.zero		1


	//   ....[139]....
        /*09a0*/ 	.word	0x000080d0
        /*09a4*/ 	.word	0x00000000
        /*09a8*/ 	.word	0x00000000
        /*09ac*/ 	.short	0x010a
        /*09ae*/ 	.byte	0xff
	.zero		1


	//   ....[140]....
        /*09b0*/ 	.word	0x00008130
        /*09b4*/ 	.word	0x00000000
        /*09b8*/ 	.word	0x00000000
        /*09bc*/ 	.short	0x010a
        /*09be*/ 	.byte	0xff
	.zero		1


	//   ....[141]....
        /*09c0*/ 	.word	0x00008190
        /*09c4*/ 	.word	0x00000000
        /*09c8*/ 	.word	0x00000000
        /*09cc*/ 	.short	0x010a
        /*09ce*/ 	.byte	0xff
	.zero		1


	//   ....[142]....
        /*09d0*/ 	.word	0x000081f0
        /*09d4*/ 	.word	0x00000000
        /*09d8*/ 	.word	0x00000000
        /*09dc*/ 	.short	0x010a
        /*09de*/ 	.byte	0xff
	.zero		1


	//   ....[143]....
        /*09e0*/ 	.word	0x00008250
        /*09e4*/ 	.word	0x00000000
        /*09e8*/ 	.word	0x00000000
        /*09ec*/ 	.short	0x010a
        /*09ee*/ 	.byte	0xff
	.zero		1


	//   ....[144]....
        /*09f0*/ 	.word	0x000082b0
        /*09f4*/ 	.word	0x00000000
        /*09f8*/ 	.word	0x00000000
        /*09fc*/ 	.short	0x010a
        /*09fe*/ 	.byte	0xff
	.zero		1


	//   ....[145]....
        /*0a00*/ 	.word	0x00008300
        /*0a04*/ 	.word	0x00000000
        /*0a08*/ 	.word	0x000001a0
        /*0a0c*/ 	.short	0x010a
        /*0a0e*/ 	.byte	0xff
	.zero		1


	//   ....[146]....
        /*0a10*/ 	.word	0x00008360
        /*0a14*/ 	.word	0x00000000
        /*0a18*/ 	.word	0x00000150
        /*0a1c*/ 	.short	0x010a
        /*0a1e*/ 	.byte	0xff
	.zero		1


	//   ....[147]....
        /*0a20*/ 	.word	0x000083b0
        /*0a24*/ 	.word	0x00000000
        /*0a28*/ 	.word	0x00000140
        /*0a2c*/ 	.short	0x010a
        /*0a2e*/ 	.byte	0xff
	.zero		1


	//   ....[148]....
        /*0a30*/ 	.word	0x00008410
        /*0a34*/ 	.word	0x00000000
        /*0a38*/ 	.word	0x00000150
        /*0a3c*/ 	.short	0x010a
        /*0a3e*/ 	.byte	0xff
	.zero		1


	//   ....[149]....
        /*0a40*/ 	.word	0x00008460
        /*0a44*/ 	.word	0x00000000
        /*0a48*/ 	.word	0x00000140
        /*0a4c*/ 	.short	0x010a
        /*0a4e*/ 	.byte	0xff
	.zero		1


	//   ....[150]....
        /*0a50*/ 	.word	0x000084c0
        /*0a54*/ 	.word	0x00000002
        /*0a58*/ 	.word	0x00000180
        /*0a5c*/ 	.short	0x010a
        /*0a5e*/ 	.byte	0xff
	.zero		1


	//   ....[151]....
        /*0a60*/ 	.word	0x00008520
        /*0a64*/ 	.word	0x00000000
        /*0a68*/ 	.word	0x00000000
        /*0a6c*/ 	.short	0x010a
        /*0a6e*/ 	.byte	0xff
	.zero		1


	//   ....[152]....
        /*0a70*/ 	.word	0x00008580
        /*0a74*/ 	.word	0x00000000
        /*0a78*/ 	.word	0x00000000
        /*0a7c*/ 	.short	0x010a
        /*0a7e*/ 	.byte	0xff
	.zero		1


	//   ....[153]....
        /*0a80*/ 	.word	0x000085e0
        /*0a84*/ 	.word	0x00000000
        /*0a88*/ 	.word	0x00000000
        /*0a8c*/ 	.short	0x010a
        /*0a8e*/ 	.byte	0xff
	.zero		1


	//   ....[154]....
        /*0a90*/ 	.word	0x00008640
        /*0a94*/ 	.word	0x00000000
        /*0a98*/ 	.word	0x00000000
        /*0a9c*/ 	.short	0x010a
        /*0a9e*/ 	.byte	0xff
	.zero		1


	//   ....[155]....
        /*0aa0*/ 	.word	0x000086a0
        /*0aa4*/ 	.word	0x00000000
        /*0aa8*/ 	.word	0x00000000
        /*0aac*/ 	.short	0x010a
        /*0aae*/ 	.byte	0xff
	.zero		1


	//   ....[156]....
        /*0ab0*/ 	.word	0x000086f0
        /*0ab4*/ 	.word	0x00000000
        /*0ab8*/ 	.word	0x00000140
        /*0abc*/ 	.short	0x010a
        /*0abe*/ 	.byte	0xff
	.zero		1


	//   ....[157]....
        /*0ac0*/ 	.word	0x00008750
        /*0ac4*/ 	.word	0x00000000
        /*0ac8*/ 	.word	0x00000138
        /*0acc*/ 	.short	0x010a
        /*0ace*/ 	.byte	0xff
	.zero		1


	//   ....[158]....
        /*0ad0*/ 	.word	0x000087b0
        /*0ad4*/ 	.word	0x00000000
        /*0ad8*/ 	.word	0x00000118
        /*0adc*/ 	.short	0x010a
        /*0ade*/ 	.byte	0xff
	.zero		1


	//   ....[159]....
        /*0ae0*/ 	.word	0x00008810
        /*0ae4*/ 	.word	0x00000000
        /*0ae8*/ 	.word	0x00000118
        /*0aec*/ 	.short	0x010a
        /*0aee*/ 	.byte	0xff
	.zero		1


	//   ....[160]....
        /*0af0*/ 	.word	0x00008870
        /*0af4*/ 	.word	0x00000000
        /*0af8*/ 	.word	0x00000000
        /*0afc*/ 	.short	0x010a
        /*0afe*/ 	.byte	0xff
	.zero		1


	//   ....[161]....
        /*0b00*/ 	.word	0x000088d0
        /*0b04*/ 	.word	0x00000000
        /*0b08*/ 	.word	0x00000000
        /*0b0c*/ 	.short	0x010a
        /*0b0e*/ 	.byte	0xff
	.zero		1


	//   ....[162]....
        /*0b10*/ 	.word	0x00008920
        /*0b14*/ 	.word	0x00000000
        /*0b18*/ 	.word	0x00000140
        /*0b1c*/ 	.short	0x010a
        /*0b1e*/ 	.byte	0xff
	.zero		1


	//   ....[163]....
        /*0b20*/ 	.word	0x00008970
        /*0b24*/ 	.word	0x00000000
        /*0b28*/ 	.word	0x00000100
        /*0b2c*/ 	.short	0x010a
        /*0b2e*/ 	.byte	0xff
	.zero		1


	//   ....[164]....
        /*0b30*/ 	.word	0x000089c0
        /*0b34*/ 	.word	0x00000049
        /*0b38*/ 	.word	0x00000160
        /*0b3c*/ 	.short	0x010a
        /*0b3e*/ 	.byte	0xff
	.zero		1


	//   ....[165]....
        /*0b40*/ 	.word	0x00008a10
        /*0b44*/ 	.word	0x00000002
        /*0b48*/ 	.word	0x00000100
        /*0b4c*/ 	.short	0x010a
        /*0b4e*/ 	.byte	0xff
	.zero		1


	//----- nvinfo : EIATTR_NUM_MBARRIERS
	.align		4
.L_47:
        /*0b50*/ 	.byte	0x03, 0x38
        /*0b52*/ 	.short	0x0038


	//----- nvinfo : EIATTR_EXIT_INSTR_OFFSETS
	.align		4
        /*0b54*/ 	.byte	0x04, 0x1c
        /*0b56*/ 	.short	(.L_49 - .L_48)


	//   ....[0]....
.L_48:
        /*0b58*/ 	.word	0x00002d50


	//   ....[1]....
        /*0b5c*/ 	.word	0x00003240


	//   ....[2]....
        /*0b60*/ 	.word	0x000032a0


	//   ....[3]....
        /*0b64*/ 	.word	0x000040c0


	//   ....[4]....
        /*0b68*/ 	.word	0x00004f90


	//   ....[5]....
        /*0b6c*/ 	.word	0x00004fd0


	//   ....[6]....
        /*0b70*/ 	.word	0x00007ad0


	//   ....[7]....
        /*0b74*/ 	.word	0x00007b50


	//   ....[8]....
        /*0b78*/ 	.word	0x00007b80


	//   ....[9]....
        /*0b7c*/ 	.word	0x00007bf0


	//----- nvinfo : EIATTR_MAX_THREADS
	.align		4
.L_49:
        /*0b80*/ 	.byte	0x04, 0x05
        /*0b82*/ 	.short	(.L_51 - .L_50)
.L_50:
        /*0b84*/ 	.word	0x00000100
        /*0b88*/ 	.word	0x00000001
        /*0b8c*/ 	.word	0x00000001


	//----- nvinfo : EIATTR_CRS_STACK_SIZE
	.align		4
.L_51:
        /*0b90*/ 	.byte	0x04, 0x1e
        /*0b92*/ 	.short	(.L_53 - .L_52)
.L_52:
        /*0b94*/ 	.word	0x00000000


	//----- nvinfo : EIATTR_CBANK_PARAM_SIZE
	.align		4
.L_53:
        /*0b98*/ 	.byte	0x03, 0x19
        /*0b9a*/ 	.short	0x0800


	//----- nvinfo : EIATTR_PARAM_CBANK
	.align		4
        /*0b9c*/ 	.byte	0x04, 0x0a
        /*0b9e*/ 	.short	(.L_55 - .L_54)
	.align		4
.L_54:
        /*0ba0*/ 	.word	index@(.nv.constant0._ZN7cutlass13device_kernelINS_4gemm6kernel13GemmUniversalIN4cute5tupleIJiiiiEEENS1_10collective13CollectiveMmaINS1_35MainloopSm100TmaUmmaWarpSpecializedILi16ELi2ELi4ENS5_IJNS4_1CILi1EEESB_SB_EEEEENS5_IJNSA_ILi128EEENSA_ILi64EEENSA_ILi32EEEEEENS_6half_tENS5_IJlSB_lEEESI_SJ_NS4_8TiledMMAINS4_8MMA_AtomIJNS4_20SM100_MMA_F16BF16_SSISI_SI_fLi128ELi64ELNS4_4UMMA5MajorE0ELSO_0ELNSN_7ScaleInE0ELSP_0EEEEEENS4_6LayoutISC_NS5_IJNSA_ILi0EEEST_ST_EEEEENS5_IJNS4_10UnderscoreESW_SW_EEEEENS4_13SM90_TMA_LOADENS4_14ComposedLayoutINS4_7SwizzleILi2ELi4ELi3EEENS4_18smem_ptr_flag_bitsILi16EEENSS_INS5_IJNSA_ILi8EEESG_EEENS5_IJSG_SB_EEEEEEEvNS4_8identityESZ_S19_vS1A_EENS_8epilogue10collective18CollectiveEpilogueINS1C_23Sm100TmaWarpSpecializedILi3ELi2ELi32ELb1ELb0EEEJSH_NS5_IJNSS_ISE_SB_EENSS_ISG_SB_EEEEESI_SJ_SI_SJ_NS1C_6fusion15FusionCallbacksIS1G_NS1K_17LinearCombinationISI_fSI_fLNS_15FloatRoundStyleE2EEESH_S1J_JEEENS4_5SM1004TMEM4LOAD26SM100_TMEM_LOAD_32dp32b32xESZ_S19_NS4_39AutoVectorizingCopyWithAssumedAlignmentILi128EEENS4_14SM90_TMA_STOREES19_S1V_S1V_EEEvvEEEEvNT_6ParamsE)
        /*0ba4*/ 	.short	0x0380
        /*0ba6*/ 	.short	0x0800


	//----- nvinfo : EIATTR_SW_WAR
	.align		4
.L_55:
        /*0ba8*/ 	.byte	0x04, 0x36
        /*0baa*/ 	.short	(.L_57 - .L_56)
.L_56:
        /*0bac*/ 	.word	0x00000008
.L_57:


//--------------------- .nv.callgraph             --------------------------
	.section	.nv.callgraph,"",@"SHT_CUDA_CALLGRAPH"
	.align	4
	.sectionentsize	8
	.align		4
        /*0000*/ 	.word	0x00000000
	.align		4
        /*0004*/ 	.word	0xffffffff
	.align		4
        /*0008*/ 	.word	index@(_ZN7cutlass13device_kernelINS_4gemm6kernel13GemmUniversalIN4cute5tupleIJiiiiEEENS1_10collective13CollectiveMmaINS1_35MainloopSm100TmaUmmaWarpSpecializedILi16ELi2ELi4ENS5_IJNS4_1CILi1EEESB_SB_EEEEENS5_IJNSA_ILi128EEENSA_ILi64EEENSA_ILi32EEEEEENS_6half_tENS5_IJlSB_lEEESI_SJ_NS4_8TiledMMAINS4_8MMA_AtomIJNS4_20SM100_MMA_F16BF16_SSISI_SI_fLi128ELi64ELNS4_4UMMA5MajorE0ELSO_0ELNSN_7ScaleInE0ELSP_0EEEEEENS4_6LayoutISC_NS5_IJNSA_ILi0EEEST_ST_EEEEENS5_IJNS4_10UnderscoreESW_SW_EEEEENS4_13SM90_TMA_LOADENS4_14ComposedLayoutINS4_7SwizzleILi2ELi4ELi3EEENS4_18smem_ptr_flag_bitsILi16EEENSS_INS5_IJNSA_ILi8EEESG_EEENS5_IJSG_SB_EEEEEEEvNS4_8identityESZ_S19_vS1A_EENS_8epilogue10collective18CollectiveEpilogueINS1C_23Sm100TmaWarpSpecializedILi3ELi2ELi32ELb1ELb0EEEJSH_NS5_IJNSS_ISE_SB_EENSS_ISG_SB_EEEEESI_SJ_SI_SJ_NS1C_6fusion15FusionCallbacksIS1G_NS1K_17LinearCombinationISI_fSI_fLNS_15FloatRoundStyleE2EEESH_S1J_JEEENS4_5SM1004TMEM4LOAD26SM100_TMEM_LOAD_32dp32b32xESZ_S19_NS4_39AutoVectorizingCopyWithAssumedAlignmentILi128EEENS4_14SM90_TMA_STOREES19_S1V_S1V_EEEvvEEEEvNT_6ParamsE)
	.align		4
        /*000c*/ 	.word	index@(__assertfail)
	.align		4
        /*0010*/ 	.word	0x00000000
	.align		4
        /*0014*/ 	.word	0xfffffffe
	.align		4
        /*0018*/ 	.word	0x00000000
	.align		4
        /*001c*/ 	.word	0xfffffffd
	.align		4
        /*0020*/ 	.word	0x00000000
	.align		4
        /*0024*/ 	.word	0xfffffffc


//--------------------- .nv.constant4             --------------------------
	.section	.nv.constant4,"a",@progbits
	.align	8
	.align		8
.nv.constant4:
        /*0000*/ 	.dword	__assertfail
	.align		8
        /*0008*/ 	.dword	__unnamed_1
	.align		8
        /*0010*/ 	.dword	__unnamed_2
	.align		8
        /*0018*/ 	.dword	_ZN40_INTERNAL_62388e0a_4_k_cu_77ee6d44_206044cuda3std3__45__cpo5beginE
	.align		8
        /*0020*/ 	.dword	_ZN40_INTERNAL_62388e0a_4_k_cu_77ee6d44_206044cuda3std3__45__cpo3endE
	.align		8
        /*0028*/ 	.dword	_ZN40_INTERNAL_62388e0a_4_k_cu_77ee6d44_206044cuda3std3__45__cpo6cbeginE
	.align		8
        /*0030*/ 	.dword	_ZN40_INTERNAL_62388e0a_4_k_cu_77ee6d44_206044cuda3std3__45__cpo4cendE
	.align		8
        /*0038*/ 	.dword	_ZN40_INTERNAL_62388e0a_4_k_cu_77ee6d44_206044cuda3std3__442_GLOBAL__N__62388e0a_4_k_cu_77ee6d44_206046ignoreE
	.align		8
        /*0040*/ 	.dword	_ZN40_INTERNAL_62388e0a_4_k_cu_77ee6d44_206044cuda3std3__419piecewise_constructE
	.align		8
        /*0048*/ 	.dword	_ZN40_INTERNAL_62388e0a_4_k_cu_77ee6d44_206044cuda3std3__48in_placeE
	.align		8
        /*0050*/ 	.dword	_ZN40_INTERNAL_62388e0a_4_k_cu_77ee6d44_206044cuda3std6ranges3__45__cpo4swapE
	.align		8
        /*0058*/ 	.dword	_ZN40_INTERNAL_62388e0a_4_k_cu_77ee6d44_206044cuda3std6ranges3__45__cpo9iter_moveE
	.align		8
        /*0060*/ 	.dword	_ZN40_INTERNAL_62388e0a_4_k_cu_77ee6d44_206044cute7productE
	.align		8
        /*0068*/ 	.dword	_ZN40_INTERNAL_62388e0a_4_k_cu_77ee6d44_206044cute1_E
	.align		8
        /*0070*/ 	.dword	$str$25
	.align		8
        /*0078*/ 	.dword	$str$26
	.align		8
        /*0080*/ 	.dword	$str$27
	.align		8
        /*0088*/ 	.dword	$str$28


//--------------------- .text._ZN7cutlass13device_kernelINS_4gemm6kernel13GemmUniversalIN4cute5tupleIJiiiiEEENS1_10collective13CollectiveMmaINS1_35MainloopSm100TmaUmmaWarpSpecializedILi16ELi2ELi4ENS5_IJNS4_1CILi1EEESB_SB_EEEEENS5_IJNSA_ILi128EEENSA_ILi64EEENSA_ILi32EEEEEENS_6half_tENS5_IJlSB_lEEESI_SJ_NS4_8TiledMMAINS4_8MMA_AtomIJNS4_20SM100_MMA_F16BF16_SSISI_SI_fLi128ELi64ELNS4_4UMMA5MajorE0ELSO_0ELNSN_7ScaleInE0ELSP_0EEEEEENS4_6LayoutISC_NS5_IJNSA_ILi0EEEST_ST_EEEEENS5_IJNS4_10UnderscoreESW_SW_EEEEENS4_13SM90_TMA_LOADENS4_14ComposedLayoutINS4_7SwizzleILi2ELi4ELi3EEENS4_18smem_ptr_flag_bitsILi16EEENSS_INS5_IJNSA_ILi8EEESG_EEENS5_IJSG_SB_EEEEEEEvNS4_8identityESZ_S19_vS1A_EENS_8epilogue10collective18CollectiveEpilogueINS1C_23Sm100TmaWarpSpecializedILi3ELi2ELi32ELb1ELb0EEEJSH_NS5_IJNSS_ISE_SB_EENSS_ISG_SB_EEEEESI_SJ_SI_SJ_NS1C_6fusion15FusionCallbacksIS1G_NS1K_17LinearCombinationISI_fSI_fLNS_15FloatRoundStyleE2EEESH_S1J_JEEENS4_5SM1004TMEM4LOAD26SM100_TMEM_LOAD_32dp32b32xESZ_S19_NS4_39AutoVectorizingCopyWithAssumedAlignmentILi128EEENS4_14SM90_TMA_STOREES19_S1V_S1V_EEEvvEEEEvNT_6ParamsE --------------------------
	.section	.text._ZN7cutlass13device_kernelINS_4gemm6kernel13GemmUniversalIN4cute5tupleIJiiiiEEENS1_10collective13CollectiveMmaINS1_35MainloopSm100TmaUmmaWarpSpecializedILi16ELi2ELi4ENS5_IJNS4_1CILi1EEESB_SB_EEEEENS5_IJNSA_ILi128EEENSA_ILi64EEENSA_ILi32EEEEEENS_6half_tENS5_IJlSB_lEEESI_SJ_NS4_8TiledMMAINS4_8MMA_AtomIJNS4_20SM100_MMA_F16BF16_SSISI_SI_fLi128ELi64ELNS4_4UMMA5MajorE0ELSO_0ELNSN_7ScaleInE0ELSP_0EEEEEENS4_6LayoutISC_NS5_IJNSA_ILi0EEEST_ST_EEEEENS5_IJNS4_10UnderscoreESW_SW_EEEEENS4_13SM90_TMA_LOADENS4_14ComposedLayoutINS4_7SwizzleILi2ELi4ELi3EEENS4_18smem_ptr_flag_bitsILi16EEENSS_INS5_IJNSA_ILi8EEESG_EEENS5_IJSG_SB_EEEEEEEvNS4_8identityESZ_S19_vS1A_EENS_8epilogue10collective18CollectiveEpilogueINS1C_23Sm100TmaWarpSpecializedILi3ELi2ELi32ELb1ELb0EEEJSH_NS5_IJNSS_ISE_SB_EENSS_ISG_SB_EEEEESI_SJ_SI_SJ_NS1C_6fusion15FusionCallbacksIS1G_NS1K_17LinearCombinationISI_fSI_fLNS_15FloatRoundStyleE2EEESH_S1J_JEEENS4_5SM1004TMEM4LOAD26SM100_TMEM_LOAD_32dp32b32xESZ_S19_NS4_39AutoVectorizingCopyWithAssumedAlignmentILi128EEENS4_14SM90_TMA_STOREES19_S1V_S1V_EEEvvEEEEvNT_6ParamsE,"ax",@progbits
	.align	128
.text._ZN7cutlass13device_kernelINS_4gemm6kernel13GemmUniversalIN4cute5tupleIJiiiiEEENS1_10collective13CollectiveMmaINS1_35MainloopSm100TmaUmmaWarpSpecializedILi16ELi2ELi4ENS5_IJNS4_1CILi1EEESB_SB_EEEEENS5_IJNSA_ILi128EEENSA_ILi64EEENSA_ILi32EEEEEENS_6half_tENS5_IJlSB_lEEESI_SJ_NS4_8TiledMMAINS4_8MMA_AtomIJNS4_20SM100_MMA_F16BF16_SSISI_SI_fLi128ELi64ELNS4_4UMMA5MajorE0ELSO_0ELNSN_7ScaleInE0ELSP_0EEEEEENS4_6LayoutISC_NS5_IJNSA_ILi0EEEST_ST_EEEEENS5_IJNS4_10UnderscoreESW_SW_EEEEENS4_13SM90_TMA_LOADENS4_14ComposedLayoutINS4_7SwizzleILi2ELi4ELi3EEENS4_18smem_ptr_flag_bitsILi16EEENSS_INS5_IJNSA_ILi8EEESG_EEENS5_IJSG_SB_EEEEEEEvNS4_8identityESZ_S19_vS1A_EENS_8epilogue10collective18CollectiveEpilogueINS1C_23Sm100TmaWarpSpecializedILi3ELi2ELi32ELb1ELb0EEEJSH_NS5_IJNSS_ISE_SB_EENSS_ISG_SB_EEEEESI_SJ_SI_SJ_NS1C_6fusion15FusionCallbacksIS1G_NS1K_17LinearCombinationISI_fSI_fLNS_15FloatRoundStyleE2EEESH_S1J_JEEENS4_5SM1004TMEM4LOAD26SM100_TMEM_LOAD_32dp32b32xESZ_S19_NS4_39AutoVectorizingCopyWithAssumedAlignmentILi128EEENS4_14SM90_TMA_STOREES19_S1V_S1V_EEEvvEEEEvNT_6ParamsE:
        .type           _ZN7cutlass13device_kernelINS_4gemm6kernel13GemmUniversalIN4cute5tupleIJiiiiEEENS1_10collective13CollectiveMmaINS1_35MainloopSm100TmaUmmaWarpSpecializedILi16ELi2ELi4ENS5_IJNS4_1CILi1EEESB_SB_EEEEENS5_IJNSA_ILi128EEENSA_ILi64EEENSA_ILi32EEEEEENS_6half_tENS5_IJlSB_lEEESI_SJ_NS4_8TiledMMAINS4_8MMA_AtomIJNS4_20SM100_MMA_F16BF16_SSISI_SI_fLi128ELi64ELNS4_4UMMA5MajorE0ELSO_0ELNSN_7ScaleInE0ELSP_0EEEEEENS4_6LayoutISC_NS5_IJNSA_ILi0EEEST_ST_EEEEENS5_IJNS4_10UnderscoreESW_SW_EEEEENS4_13SM90_TMA_LOADENS4_14ComposedLayoutINS4_7SwizzleILi2ELi4ELi3EEENS4_18smem_ptr_flag_bitsILi16EEENSS_INS5_IJNSA_ILi8EEESG_EEENS5_IJSG_SB_EEEEEEEvNS4_8identityESZ_S19_vS1A_EENS_8epilogue10collective18CollectiveEpilogueINS1C_23Sm100TmaWarpSpecializedILi3ELi2ELi32ELb1ELb0EEEJSH_NS5_IJNSS_ISE_SB_EENSS_ISG_SB_EEEEESI_SJ_SI_SJ_NS1C_6fusion15FusionCallbacksIS1G_NS1K_17LinearCombinationISI_fSI_fLNS_15FloatRoundStyleE2EEESH_S1J_JEEENS4_5SM1004TMEM4LOAD26SM100_TMEM_LOAD_32dp32b32xESZ_S19_NS4_39AutoVectorizingCopyWithAssumedAlignmentILi128EEENS4_14SM90_TMA_STOREES19_S1V_S1V_EEEvvEEEEvNT_6ParamsE,@function
        .size           _ZN7cutlass13device_kernelINS_4gemm6kernel13GemmUniversalIN4cute5tupleIJiiiiEEENS1_10collective13CollectiveMmaINS1_35MainloopSm100TmaUmmaWarpSpecializedILi16ELi2ELi4ENS5_IJNS4_1CILi1EEESB_SB_EEEEENS5_IJNSA_ILi128EEENSA_ILi64EEENSA_ILi32EEEEEENS_6half_tENS5_IJlSB_lEEESI_SJ_NS4_8TiledMMAINS4_8MMA_AtomIJNS4_20SM100_MMA_F16BF16_SSISI_SI_fLi128ELi64ELNS4_4UMMA5MajorE0ELSO_0ELNSN_7ScaleInE0ELSP_0EEEEEENS4_6LayoutISC_NS5_IJNSA_ILi0EEEST_ST_EEEEENS5_IJNS4_10UnderscoreESW_SW_EEEEENS4_13SM90_TMA_LOADENS4_14ComposedLayoutINS4_7SwizzleILi2ELi4ELi3EEENS4_18smem_ptr_flag_bitsILi16EEENSS_INS5_IJNSA_ILi8EEESG_EEENS5_IJSG_SB_EEEEEEEvNS4_8identityESZ_S19_vS1A_EENS_8epilogue10collective18CollectiveEpilogueINS1C_23Sm100TmaWarpSpecializedILi3ELi2ELi32ELb1ELb0EEEJSH_NS5_IJNSS_ISE_SB_EENSS_ISG_SB_EEEEESI_SJ_SI_SJ_NS1C_6fusion15FusionCallbacksIS1G_NS1K_17LinearCombinationISI_fSI_fLNS_15FloatRoundStyleE2EEESH_S1J_JEEENS4_5SM1004TMEM4LOAD26SM100_TMEM_LOAD_32dp32b32xESZ_S19_NS4_39AutoVectorizingCopyWithAssumedAlignmentILi128EEENS4_14SM90_TMA_STOREES19_S1V_S1V_EEEvvEEEEvNT_6ParamsE,(.L_x_191 - _ZN7cutlass13device_kernelINS_4gemm6kernel13GemmUniversalIN4cute5tupleIJiiiiEEENS1_10collective13CollectiveMmaINS1_35MainloopSm100TmaUmmaWarpSpecializedILi16ELi2ELi4ENS5_IJNS4_1CILi1EEESB_SB_EEEEENS5_IJNSA_ILi128EEENSA_ILi64EEENSA_ILi32EEEEEENS_6half_tENS5_IJlSB_lEEESI_SJ_NS4_8TiledMMAINS4_8MMA_AtomIJNS4_20SM100_MMA_F16BF16_SSISI_SI_fLi128ELi64ELNS4_4UMMA5MajorE0ELSO_0ELNSN_7ScaleInE0ELSP_0EEEEEENS4_6LayoutISC_NS5_IJNSA_ILi0EEEST_ST_EEEEENS5_IJNS4_10UnderscoreESW_SW_EEEEENS4_13SM90_TMA_LOADENS4_14ComposedLayoutINS4_7SwizzleILi2ELi4ELi3EEENS4_18smem_ptr_flag_bitsILi16EEENSS_INS5_IJNSA_ILi8EEESG_EEENS5_IJSG_SB_EEEEEEEvNS4_8identityESZ_S19_vS1A_EENS_8epilogue10collective18CollectiveEpilogueINS1C_23Sm100TmaWarpSpecializedILi3ELi2ELi32ELb1ELb0EEEJSH_NS5_IJNSS_ISE_SB_EENSS_ISG_SB_EEEEESI_SJ_SI_SJ_NS1C_6fusion15FusionCallbacksIS1G_NS1K_17LinearCombinationISI_fSI_fLNS_15FloatRoundStyleE2EEESH_S1J_JEEENS4_5SM1004TMEM4LOAD26SM100_TMEM_LOAD_32dp32b32xESZ_S19_NS4_39AutoVectorizingCopyWithAssumedAlignmentILi128EEENS4_14SM90_TMA_STOREES19_S1V_S1V_EEEvvEEEEvNT_6ParamsE)
        .other          _ZN7cutlass13device_kernelINS_4gemm6kernel13GemmUniversalIN4cute5tupleIJiiiiEEENS1_10collective13CollectiveMmaINS1_35MainloopSm100TmaUmmaWarpSpecializedILi16ELi2ELi4ENS5_IJNS4_1CILi1EEESB_SB_EEEEENS5_IJNSA_ILi128EEENSA_ILi64EEENSA_ILi32EEEEEENS_6half_tENS5_IJlSB_lEEESI_SJ_NS4_8TiledMMAINS4_8MMA_AtomIJNS4_20SM100_MMA_F16BF16_SSISI_SI_fLi128ELi64ELNS4_4UMMA5MajorE0ELSO_0ELNSN_7ScaleInE0ELSP_0EEEEEENS4_6LayoutISC_NS5_IJNSA_ILi0EEEST_ST_EEEEENS5_IJNS4_10UnderscoreESW_SW_EEEEENS4_13SM90_TMA_LOADENS4_14ComposedLayoutINS4_7SwizzleILi2ELi4ELi3EEENS4_18smem_ptr_flag_bitsILi16EEENSS_INS5_IJNSA_ILi8EEESG_EEENS5_IJSG_SB_EEEEEEEvNS4_8identityESZ_S19_vS1A_EENS_8epilogue10collective18CollectiveEpilogueINS1C_23Sm100TmaWarpSpecializedILi3ELi2ELi32ELb1ELb0EEEJSH_NS5_IJNSS_ISE_SB_EENSS_ISG_SB_EEEEESI_SJ_SI_SJ_NS1C_6fusion15FusionCallbacksIS1G_NS1K_17LinearCombinationISI_fSI_fLNS_15FloatRoundStyleE2EEESH_S1J_JEEENS4_5SM1004TMEM4LOAD26SM100_TMEM_LOAD_32dp32b32xESZ_S19_NS4_39AutoVectorizingCopyWithAssumedAlignmentILi128EEENS4_14SM90_TMA_STOREES19_S1V_S1V_EEEvvEEEEvNT_6ParamsE,@"STO_CUDA_ENTRY STV_DEFAULT"
_ZN7cutlass13device_kernelINS_4gemm6kernel13GemmUniversalIN4cute5tupleIJiiiiEEENS1_10collective13CollectiveMmaINS1_35MainloopSm100TmaUmmaWarpSpecializedILi16ELi2ELi4ENS5_IJNS4_1CILi1EEESB_SB_EEEEENS5_IJNSA_ILi128EEENSA_ILi64EEENSA_ILi32EEEEEENS_6half_tENS5_IJlSB_lEEESI_SJ_NS4_8TiledMMAINS4_8MMA_AtomIJNS4_20SM100_MMA_F16BF16_SSISI_SI_fLi128ELi64ELNS4_4UMMA5MajorE0ELSO_0ELNSN_7ScaleInE0ELSP_0EEEEEENS4_6LayoutISC_NS5_IJNSA_ILi0EEEST_ST_EEEEENS5_IJNS4_10UnderscoreESW_SW_EEEEENS4_13SM90_TMA_LOADENS4_14ComposedLayoutINS4_7SwizzleILi2ELi4ELi3EEENS4_18smem_ptr_flag_bitsILi16EEENSS_INS5_IJNSA_ILi8EEESG_EEENS5_IJSG_SB_EEEEEEEvNS4_8identityESZ_S19_vS1A_EENS_8epilogue10collective18CollectiveEpilogueINS1C_23Sm100TmaWarpSpecializedILi3ELi2ELi32ELb1ELb0EEEJSH_NS5_IJNSS_ISE_SB_EENSS_ISG_SB_EEEEESI_SJ_SI_SJ_NS1C_6fusion15FusionCallbacksIS1G_NS1K_17LinearCombinationISI_fSI_fLNS_15FloatRoundStyleE2EEESH_S1J_JEEENS4_5SM1004TMEM4LOAD26SM100_TMEM_LOAD_32dp32b32xESZ_S19_NS4_39AutoVectorizingCopyWithAssumedAlignmentILi128EEENS4_14SM90_TMA_STOREES19_S1V_S1V_EEEvvEEEEvNT_6ParamsE:
[----:B------:R-:W1:Y:S01]  /*0000*/  LDC R1, c[0x0][0x37c] ;  /* 0x0000df00ff017b82 */ /* 0x000e620000000800 */
[----:B------:R-:W2:Y:S01]  /*0010*/  S2R R93, SR_TID.X ;  /* 0x00000000005d7919 */ /* 0x000ea20000002100 */
[----:B------:R-:W3:Y:S01]  /*0020*/  LDCU.64 UR4, c[0x0][0x890] ;  /* 0x00011200ff0477ac */ /* 0x000ee20008000a00 */
[----:B------:R-:W-:Y:S02]  /*0030*/  PRMT R88, RZ, 0x7610, R88 ;  /* 0x00007610ff587816 */ /* 0x000fe40000000058 */
[----:B------:R-:W-:Y:S01]  /*0040*/  ELECT P5, URZ, PT ;  /* 0x0000000000ff782f */ /* 0x000fe200038a0000 */
[----:B------:R-:W4:Y:S01]  /*0050*/  LDCU.64 UR46, c[0x0][0x358] ;  /* 0x00006b00ff2e77ac */ /* 0x000f220008000a00 */
[----:B---3--:R-:W-:-:S04]  /*0060*/  UISETP.NE.U32.AND UP0, UPT, UR4, URZ, UPT ;  /* 0x000000ff0400728c */ /* 0x008fc8000bf05070 */
[----:B------:R-:W-:Y:S01]  /*0070*/  UISETP.NE.AND.EX UP0, UPT, UR5, URZ, UPT, UP0 ;  /* 0x000000ff0500728c */ /* 0x000fe2000bf05300 */
[----:B--2---:R-:W-:-:S05]  /*0080*/  SHF.R.U32.HI R92, RZ, 0x5, R93 ;  /* 0x00000005ff5c7819 */ /* 0x004fca000001165d */
[----:B------:R-:W2:Y:S02]  /*0090*/  SHFL.IDX PT, R0, R92, RZ, 0x1f ;  /* 0x00001fff5c007589 */ /* 0x000ea400000e0000 */
[----:B--2---:R-:W-:Y:S01]  /*00a0*/  R2UR UR8, R0 ;  /* 0x00000000000872ca */ /* 0x004fe200000e0000 */
[----:B-1--4-:R-:W-:-:S14]  /*00b0*/  BRA.U UP0, `(.L_x_0) ;  /* 0x00000001002c7547 */ /* 0x012fdc000b800000 */
[----:B------:R-:W1:Y:S02]  /*00c0*/  LDCU.64 UR6, c[0x0][0x888] ;  /* 0x00011100ff0677ac */ /* 0x000e640008000a00 */
[----:B-1----:R-:W-:-:S04]  /*00d0*/  UISETP.NE.U32.AND UP0, UPT, UR6, URZ, UPT ;  /* 0x000000ff0600728c */ /* 0x002fc8000bf05070 */
[----:B------:R-:W-:-:S09]  /*00e0*/  UISETP.NE.AND.EX UP0, UPT, UR7, URZ, UPT, UP0 ;  /* 0x000000ff0700728c */ /* 0x000fd2000bf05300 */
[----:B------:R-:W-:Y:S05]  /*00f0*/  BRA.U !UP0, `(.L_x_1) ;  /* 0x0000000108107547 */ /* 0x000fea000b800000 */
[----:B------:R-:W1:Y:S02]  /*0100*/  LDC.64 R2, c[0x0][0x888] ;  /* 0x00022200ff027b82 */ /* 0x000e640000000a00 */
[----:B-1----:R1:W5:Y:S01]  /*0110*/  LDG.E R49, desc[UR46][R2.64] ;  /* 0x0000002e02317981 */ /* 0x002362000c1e1900 */
[----:B------:R-:W-:Y:S01]  /*0120*/  HFMA2 R88, -RZ, RZ, 0, 5.9604644775390625e-08 ;  /* 0x00000001ff587431 */ /* 0x000fe200000001ff */
[----:B------:R-:W-:Y:S05]  /*0130*/  BRA `(.L_x_0) ;  /* 0x00000000000c7947 */ /* 0x000fea0003800000 */
.L_x_1:
[----:B------:R-:W1:Y:S01]  /*0140*/  LDCU UR6, c[0x0][0x880] ;  /* 0x00011000ff0677ac */ /* 0x000e620008000800 */
[----:B------:R-:W-:Y:S01]  /*0150*/  HFMA2 R88, -RZ, RZ, 0, 5.9604644775390625e-08 ;  /* 0x00000001ff587431 */ /* 0x000fe200000001ff */
[----:B-1----:R-:W-:-:S07]  /*0160*/  MOV R49, UR6 ;  /* 0x0000000600317c02 */ /* 0x002fce0008000f00 */
.L_x_0:
[----:B------:R-:W2:Y:S02]  /*0170*/  LDCU.64 UR6, c[0x0][0x8b0] ;  /* 0x00011600ff0677ac */ /* 0x000ea40008000a00 */
[----:B--2---:R-:W-:-:S04]  /*0180*/  UISETP.NE.U32.AND UP0, UPT, UR6, URZ, UPT ;  /* 0x000000ff0600728c */ /* 0x004fc8000bf05070 */
[----:B------:R-:W-:-:S09]  /*0190*/  UISETP.NE.AND.EX UP0, UPT, UR7, URZ, UPT, UP0 ;  /* 0x000000ff0700728c */ /* 0x000fd2000bf05300 */
[----:B------:R-:W-:Y:S05]  /*01a0*/  BRA.U UP0, `(.L_x_2) ;  /* 0x0000000100247547 */ /* 0x000fea000b800000 */
[----:B------:R-:W2:Y:S02]  /*01b0*/  LDCU.64 UR6, c[0x0][0x8a8] ;  /* 0x00011500ff0677ac */ /* 0x000ea40008000a00 */
[----:B--2---:R-:W-:-:S04]  /*01c0*/  UISETP.NE.U32.AND UP0, UPT, UR6, URZ, UPT ;  /* 0x000000ff0600728c */ /* 0x004fc8000bf05070 */
[----:B------:R-:W-:-:S09]  /*01d0*/  UISETP.NE.AND.EX UP0, UPT, UR7, URZ, UPT, UP0 ;  /* 0x000000ff0700728c */ /* 0x000fd2000bf05300 */
[----:B------:R-:W-:Y:S05]  /*01e0*/  BRA.U !UP0, `(.L_x_3) ;  /* 0x00000001080c7547 */ /* 0x000fea000b800000 */
[----:B-1----:R-:W1:Y:S02]  /*01f0*/  LDC.64 R2, c[0x0][0x8a8] ;  /* 0x00022a00ff027b82 */ /* 0x002e640000000a00 */
[----:B-1----:R2:W5:Y:S01]  /*0200*/  LDG.E R47, desc[UR46][R2.64] ;  /* 0x0000002e022f7981 */ /* 0x002562000c1e1900 */
[----:B------:R-:W-:Y:S05]  /*0210*/  BRA `(.L_x_2) ;  /* 0x0000000000087947 */ /* 0x000fea0003800000 */
.L_x_3:
[----:B------:R-:W2:Y:S02]  /*0220*/  LDCU UR6, c[0x0][0x8a0] ;  /* 0x00011400ff0677ac */ /* 0x000ea40008000800 */
[----:B--2---:R-:W-:Y:S02]  /*0230*/  MOV R47, UR6 ;  /* 0x00000006002f7c02 */ /* 0x004fe40008000f00 */
.L_x_2:
[----:B------:R-:W-:Y:S01]  /*0240*/  IMAD.U32 R0, RZ, RZ, UR8 ;  /* 0x00000008ff007e24 */ /* 0x000fe2000f8e00ff */
[----:B------:R-:W-:Y:S04]  /*0250*/  BSSY.RECONVERGENT B0, `(.L_x_4) ;  /* 0x000000c000007945 */ /* 0x000fe80003800200 */
[C---:B------:R-:W-:Y:S02]  /*0260*/  ISETP.NE.OR P1, PT, R0.reuse, 0x1, !P5 ;  /* 0x000000010000780c */ /* 0x040fe40006f25670 */
[----:B------:R-:W-:-:S11]  /*0270*/  ISETP.NE.OR P0, PT, R0, 0x3, !P5 ;  /* 0x000000030000780c */ /* 0x000fd60006f05670 */
[----:B------:R-:W-:Y:S05]  /*0280*/  @P1 BRA `(.L_x_5) ;  /* 0x0000000000201947 */ /* 0x000fea0003800000 */
[----:B------:R-:W3:Y:S02]  /*0290*/  LDCU.64 UR6, c[0x0][0x348] ;  /* 0x00006900ff0677ac */ /* 0x000ee40008000a00 */
[----:B---3--:R-:W-:Y:S02]  /*02a0*/  UIADD3 UR10, UP1, UPT, UR6, 0x80, URZ ;  /* 0x00000080060a7890 */ /* 0x008fe4000ff3e0ff */
[----:B------:R-:W-:Y:S02]  /*02b0*/  UIADD3 UR6, UP0, UPT, UR6, 0x180, URZ ;  /* 0x0000018006067890 */ /* 0x000fe4000ff1e0ff */
[----:B------:R-:W-:Y:S02]  /*02c0*/  UIADD3.X UR11, UPT, UPT, URZ, UR7, URZ, UP1, !UPT ;  /* 0x00000007ff0b7290 */ /* 0x000fe40008ffe4ff */
[----:B------:R-:W-:-:S07]  /*02d0*/  UIADD3.X UR7, UPT, UPT, URZ, UR7, URZ, UP0, !UPT ;  /* 0x00000007ff077290 */ /* 0x000fce00087fe4ff */
[----:B------:R3:W-:Y:S02]  /*02e0*/  UTMACCTL.PF [UR10] ;  /* 0x000000000a0079b9 */ /* 0x0007e40008040000 */
[----:B------:R3:W-:Y:S02]  /*02f0*/  UTMACCTL.PF [UR6] ;  /* 0x00000000060079b9 */ /* 0x0007e40008040000 */
[----:B---3--:R-:W-:Y:S01]  /*0300*/  NOP ;  /* 0x0000000000007918 */ /* 0x008fe20000000000 */
.L_x_5:
[----:B------:R-:W-:Y:S05]  /*0310*/  BSYNC.RECONVERGENT B0 ;  /* 0x0000000000007941 */ /* 0x000fea0003800200 */
.L_x_4:
[----:B------:R-:W-:Y:S04]  /*0320*/  BSSY.RECONVERGENT B0, `(.L_x_6) ;  /* 0x000000a000007945 */ /* 0x000fe80003800200 */
        /* <DEDUP_REMOVED lines=9> */
.L_x_7:
[----:B------:R-:W-:Y:S05]  /*03c0*/  BSYNC.RECONVERGENT B0 ;  /* 0x0000000000007941 */ /* 0x000fea0003800200 */
.L_x_6:
[----:B------:R-:W3:Y:S01]  /*03d0*/  LDCU.64 UR6, c[0x0][0x888] ;  /* 0x00011100ff0677ac */ /* 0x000ee20008000a00 */
[----:B------:R-:W-:Y:S02]  /*03e0*/  UISETP.EQ.U32.AND UP1, UPT, UR4, URZ, UPT ;  /* 0x000000ff0400728c */ /* 0x000fe4000bf22070 */
[----:B------:R-:W-:Y:S02]  /*03f0*/  UPLOP3.LUT UP2, UPT, UPT, UPT, UPT, 0x80, 0x8 ;  /* 0x000000000008789c */ /* 0x000fe40003f4f070 */
[----:B---3--:R-:W-:-:S04]  /*0400*/  UISETP.NE.U32.AND UP0, UPT, UR6, URZ, UPT ;  /* 0x000000ff0600728c */ /* 0x008fc8000bf05070 */
[----:B------:R-:W-:-:S04]  /*0410*/  UISETP.NE.AND.EX UP0, UPT, UR7, URZ, UPT, UP0 ;  /* 0x000000ff0700728c */ /* 0x000fc8000bf05300 */
[----:B------:R-:W-:-:S04]  /*0420*/  UISETP.EQ.OR.EX UP3, UPT, UR5, URZ, !UP0, UP1 ;  /* 0x000000ff0500728c */ /* 0x000fc8000c762710 */
[----:B------:R-:W-:-:S05]  /*0430*/  UP2UR UR53, UPR, URZ, 0x8 ;  /* 0x00000008ff357883 */ /* 0x000fca0008000000 */
[----:B------:R-:W-:Y:S07]  /*0440*/  BRA.U !UP3, `(.L_x_8) ;  /* 0x000000010b207547 */ /* 0x000fee000b800000 */
[----:B------:R-:W-:Y:S01]  /*0450*/  UISETP.NE.U32.AND UP2, UPT, UR4, URZ, UPT ;  /* 0x000000ff0400728c */ /* 0x000fe2000bf45070 */
[----:B-----5:R-:W-:Y:S01]  /*0460*/  FSETP.NEU.AND P0, PT, R49, RZ, PT ;  /* 0x000000ff3100720b */ /* 0x020fe20003f0d000 */
[----:B------:R-:W-:Y:S02]  /*0470*/  USEL UR4, URZ, 0xffffffff, UP0 ;  /* 0xffffffffff047887 */ /* 0x000fe40008000000 */
[----:B------:R-:W-:-:S10]  /*0480*/  UISETP.NE.AND.EX UP2, UPT, UR5, URZ, UPT, UP2 ;  /* 0x000000ff0500728c */ /* 0x000fd4000bf45320 */
[----:B------:R-:W-:Y:S01]  /*0490*/  VOTEU.ANY UP1, P0 ;  /* 0x0000000000ff7886 */ /* 0x000fe20000020100 */
[----:B------:R-:W-:-:S04]  /*04a0*/  @!UP2 USEL UR4, URZ, 0xffffffff, UP1 ;  /* 0xffffffffff04a887 */ /* 0x000fc80008800000 */
[----:B------:R-:W-:-:S04]  /*04b0*/  ULOP3.LUT UR4, UR4, 0x1, URZ, 0xc0, !UPT ;  /* 0x0000000104047892 */ /* 0x000fc8000f8ec0ff */
[----:B------:R-:W-:-:S11]  /*04c0*/  UISETP.NE.U32.AND UP2, UPT, UR4, 0x1, UPT ;  /* 0x000000010400788c */ /* 0x000fd6000bf45070 */
.L_x_8:
[----:B-12---:R-:W1:Y:S01]  /*04d0*/  SHFL.IDX PT, R2, R92, RZ, 0x1f ;  /* 0x00001fff5c027589 */ /* 0x006e6200000e0000 */
[----:B------:R-:W-:-:S04]  /*04e0*/  UISETP.NE.AND UP1, UPT, UR8, 0x2, UPT ;  /* 0x000000020800788c */ /* 0x000fc8000bf25270 */
[----:B------:R-:W-:Y:S01]  /*04f0*/  USEL UR6, URZ, 0x1, UP1 ;  /* 0x00000001ff067887 */ /* 0x000fe20008800000 */
[----:B-1----:R-:W-:-:S13]  /*0500*/  ISETP.NE.AND P0, PT, R2, RZ, PT ;  /* 0x000000ff0200720c */ /* 0x002fda0003f05270 */
[----:B------:R-:W-:Y:S05]  /*0510*/  @P0 BRA `(.L_x_9) ;  /* 0x0000000000b40947 */ /* 0x000fea0003800000 */
[----:B------:R-:W-:Y:S01]  /*0520*/  ELECT P0, URZ, PT ;  /* 0x0000000000ff782f */ /* 0x000fe20003800000 */
[----:B------:R-:W-:-:S12]  /*0530*/  BSSY.RECONVERGENT B0, `(.L_x_9) ;  /* 0x000002b000007945 */ /* 0x000fd80003800200 */
[----:B------:R-:W-:Y:S05]  /*0540*/  @!P0 BRA `(.L_x_10) ;  /* 0x0000000000a48947 */ /* 0x000fea0003800000 */
[----:B------:R-:W1:Y:S01]  /*0550*/  S2UR UR5, SR_CgaCtaId ;  /* 0x00000000000579c3 */ /* 0x000e620000008800 */
[----:B------:R-:W-:Y:S01]  /*0560*/  UMOV UR7, 0x400 ;  /* 0x0000040000077882 */ /* 0x000fe20000000000 */
[----:B------:R-:W-:Y:S02]  /*0570*/  UMOV UR4, 0x1 ;  /* 0x0000000100047882 */ /* 0x000fe40000000000 */
[----:B------:R-:W-:-:S04]  /*0580*/  UIADD3 UR10, UPT, UPT, -UR4, 0x100000, URZ ;  /* 0x00100000040a7890 */ /* 0x000fc8000fffe1ff */
[----:B------:R-:W-:Y:S02]  /*0590*/  USHF.L.U32 UR11, UR10, 0xb, URZ ;  /* 0x0000000b0a0b7899 */ /* 0x000fe400080006ff */
[----:B------:R-:W-:Y:S02]  /*05a0*/  USHF.L.U32 UR10, UR10, 0x1, URZ ;  /* 0x000000010a0a7899 */ /* 0x000fe400080006ff */
[----:B-1----:R-:W-:Y:S01]  /*05b0*/  ULEA UR5, UR5, UR7, 0x18 ;  /* 0x0000000705057291 */ /* 0x002fe2000f8ec0ff */
[----:B------:R-:W1:Y:S11]  /*05c0*/  FENCE.VIEW.ASYNC.S ;  /* 0x00000000000073c6 */ /* 0x000e760000000000 */
[----:B-1----:R1:W2:Y:S01]  /*05d0*/  SYNCS.EXCH.64 URZ, [UR5], UR10 ;  /* 0x0000000a05ff75b2 */ /* 0x0022a20008000100 */
[----:B------:R1:W3:Y:S01]  /*05e0*/  SYNCS.EXCH.64 URZ, [UR5+0x80], UR10 ;  /* 0x0000800a05ff75b2 */ /* 0x0002e20008000100 */
[----:B------:R1:W4:Y:S01]  /*05f0*/  SYNCS.EXCH.64 URZ, [UR5+0x8], UR10 ;  /* 0x0000080a05ff75b2 */ /* 0x0003220008000100 */
[----:B------:R1:W1:Y:S01]  /*0600*/  SYNCS.EXCH.64 URZ, [UR5+0x88], UR10 ;  /* 0x0000880a05ff75b2 */ /* 0x0002620008000100 */
        /* <DEDUP_REMOVED lines=28> */
[----:B--234-:R-:W-:Y:S01]  /*07d0*/  NOP ;  /* 0x0000000000007918 */ /* 0x01cfe20000000000 */
.L_x_10:
[----:B-1----:R-:W-:Y:S05]  /*07e0*/  BSYNC.RECONVERGENT B0 ;  /* 0x0000000000007941 */ /* 0x002fea0003800200 */
.L_x_9:
[----:B------:R-:W1:Y:S01]  /*07f0*/  SHFL.IDX PT, R2, R92, RZ, 0x1f ;  /* 0x00001fff5c027589 */ /* 0x000e6200000e0000 */
[----:B------:R-:W-:Y:S01]  /*0800*/  NOP ;  /* 0x0000000000007918 */ /* 0x000fe20000000000 */
[----:B-1----:R-:W-:-:S13]  /*0810*/  ISETP.NE.AND P0, PT, R2, 0x1, PT ;  /* 0x000000010200780c */ /* 0x002fda0003f05270 */
[----:B------:R-:W-:Y:S05]  /*0820*/  @P0 BRA `(.L_x_11) ;  /* 0x0000000000500947 */ /* 0x000fea0003800000 */
[----:B------:R-:W1:Y:S01]  /*0830*/  S2UR UR7, SR_CgaCtaId ;  /* 0x00000000000779c3 */ /* 0x000e620000008800 */
[----:B------:R-:W-:Y:S01]  /*0840*/  UMOV UR9, 0x400 ;  /* 0x0000040000097882 */ /* 0x000fe20000000000 */
[----:B------:R-:W-:Y:S01]  /*0850*/  UMOV UR5, 0x20 ;  /* 0x0000002000057882 */ /* 0x000fe20000000000 */
[----:B------:R-:W-:Y:S01]  /*0860*/  UMOV UR4, 0x80 ;  /* 0x0000008000047882 */ /* 0x000fe20000000000 */
[----:B------:R-:W-:-:S04]  /*0870*/  UIADD3 UR10, UPT, UPT, -UR5, 0x100000, URZ ;  /* 0x00100000050a7890 */ /* 0x000fc8000fffe1ff */
[----:B------:R-:W-:Y:S02]  /*0880*/  USHF.L.U32 UR11, UR10, 0xb, URZ ;  /* 0x0000000b0a0b7899 */ /* 0x000fe400080006ff */
[----:B------:R-:W-:Y:S02]  /*0890*/  USHF.L.U32 UR10, UR10, 0x1, URZ ;  /* 0x000000010a0a7899 */ /* 0x000fe400080006ff */
[----:B------:R-:W-:-:S04]  /*08a0*/  UIADD3 UR4, UPT, UPT, -UR4, 0x100000, URZ ;  /* 0x0010000004047890 */ /* 0x000fc8000fffe1ff */
[----:B------:R-:W-:Y:S02]  /*08b0*/  USHF.L.U32 UR5, UR4, 0xb, URZ ;  /* 0x0000000b04057899 */ /* 0x000fe400080006ff */
[----:B------:R-:W-:Y:S01]  /*08c0*/  USHF.L.U32 UR4, UR4, 0x1, URZ ;  /* 0x0000000104047899 */ /* 0x000fe200080006ff */
[----:B------:R-:W-:Y:S01]  /*08d0*/  ELECT P0, URZ, PT ;  /* 0x0000000000ff782f */ /* 0x000fe20003800000 */
[----:B-1----:R-:W-:Y:S01]  /*08e0*/  ULEA UR7, UR7, UR9, 0x18 ;  /* 0x0000000907077291 */ /* 0x002fe2000f8ec0ff */
[----:B------:R-:W1:Y:S11]  /*08f0*/  FENCE.VIEW.ASYNC.S ;  /* 0x00000000000073c6 */ /* 0x000e760000000000 */
[----:B-1----:R1:W2:Y:S01]  /*0900*/  SYNCS.EXCH.64 URZ, [UR7+0x100], UR10 ;  /* 0x0001000a07ff75b2 */ /* 0x0022a20008000100 */
[----:B------:R1:W3:Y:S01]  /*0910*/  SYNCS.EXCH.64 URZ, [UR7+0x118], UR4 ;  /* 0x0001180407ff75b2 */ /* 0x0002e20008000100 */
[----:B------:R1:W4:Y:S01]  /*0920*/  SYNCS.EXCH.64 URZ, [UR7+0x108], UR10 ;  /* 0x0001080a07ff75b2 */ /* 0x0003220008000100 */
[----:B------:R1:W1:Y:S01]  /*0930*/  SYNCS.EXCH.64 URZ, [UR7+0x120], UR4 ;  /* 0x0001200407ff75b2 */ /* 0x0002620008000100 */
[----:B------:R1:W1:Y:S01]  /*0940*/  SYNCS.EXCH.64 URZ, [UR7+0x110], UR10 ;  /* 0x0001100a07ff75b2 */ /* 0x0002620008000100 */
[----:B------:R1:W1:Y:S01]  /*0950*/  SYNCS.EXCH.64 URZ, [UR7+0x128], UR4 ;  /* 0x0001280407ff75b2 */ /* 0x0002620008000100 */
[----:B------:R-:W-:Y:S01]  /*0960*/  NOP ;  /* 0x0000000000007918 */ /* 0x000fe20000000000 */
.L_x_11:
[----:B------:R-:W2:Y:S01]  /*0970*/  SHFL.IDX PT, R2, R92, RZ, 0x1f ;  /* 0x00001fff5c027589 */ /* 0x000ea200000e0000 */
[----:B------:R-:W-:Y:S01]  /*0980*/  NOP ;  /* 0x0000000000007918 */ /* 0x000fe20000000000 */
[----:B--2---:R-:W-:-:S13]  /*0990*/  ISETP.NE.AND P0, PT, R2, 0x3, PT ;  /* 0x000000030200780c */ /* 0x004fda0003f05270 */
[----:B------:R-:W-:Y:S05]  /*09a0*/  @P0 BRA `(.L_x_12) ;  /* 0x0000000000300947 */ /* 0x000fea0003800000 */
[----:B-1----:R-:W1:Y:S01]  /*09b0*/  S2UR UR5, SR_CgaCtaId ;  /* 0x00000000000579c3 */ /* 0x002e620000008800 */
[----:B------:R-:W-:Y:S01]  /*09c0*/  UMOV UR7, 0x400 ;  /* 0x0000040000077882 */ /* 0x000fe20000000000 */
[----:B------:R-:W-:Y:S01]  /*09d0*/  UMOV UR4, 0x20 ;  /* 0x0000002000047882 */ /* 0x000fe20000000000 */
[----:B------:R-:W-:Y:S01]  /*09e0*/  ELECT P0, URZ, PT ;  /* 0x0000000000ff782f */ /* 0x000fe20003800000 */
[----:B------:R-:W-:-:S04]  /*09f0*/  UIADD3 UR10, UPT, UPT, -UR4, 0x100000, URZ ;  /* 0x00100000040a7890 */ /* 0x000fc8000fffe1ff */
[----:B------:R-:W-:Y:S02]  /*0a00*/  USHF.L.U32 UR11, UR10, 0xb, URZ ;  /* 0x0000000b0a0b7899 */ /* 0x000fe400080006ff */
[----:B------:R-:W-:Y:S02]  /*0a10*/  USHF.L.U32 UR10, UR10, 0x1, URZ ;  /* 0x000000010a0a7899 */ /* 0x000fe400080006ff */
[----:B-1----:R-:W-:Y:S01]  /*0a20*/  ULEA UR5, UR5, UR7, 0x18 ;  /* 0x0000000705057291 */ /* 0x002fe2000f8ec0ff */
[----:B------:R-:W1:Y:S11]  /*0a30*/  FENCE.VIEW.ASYNC.S ;  /* 0x00000000000073c6 */ /* 0x000e760000000000 */
[----:B-1----:R2:W1:Y:S01]  /*0a40*/  SYNCS.EXCH.64 URZ, [UR5+0x130], UR10 ;  /* 0x0001300a05ff75b2 */ /* 0x0024620008000100 */
[----:B------:R2:W1:Y:S02]  /*0a50*/  SYNCS.EXCH.64 URZ, [UR5+0x138], UR10 ;  /* 0x0001380a05ff75b2 */ /* 0x0004640008000100 */
[----:B--2---:R-:W-:Y:S01]  /*0a60*/  NOP ;  /* 0x0000000000007918 */ /* 0x004fe20000000000 */
.L_x_12:
[----:B------:R-:W2:Y:S01]  /*0a70*/  SHFL.IDX PT, R2, R92, RZ, 0x1f ;  /* 0x00001fff5c027589 */ /* 0x000ea200000e0000 */
[----:B------:R-:W-:Y:S01]  /*0a80*/  NOP ;  /* 0x0000000000007918 */ /* 0x000fe20000000000 */
[----:B--2---:R-:W-:-:S13]  /*0a90*/  ISETP.NE.AND P0, PT, R2, 0x4, PT ;  /* 0x000000040200780c */ /* 0x004fda0003f05270 */
[----:B------:R-:W-:Y:S05]  /*0aa0*/  @P0 BRA `(.L_x_13) ;  /* 0x00000000004c0947 */ /* 0x000fea0003800000 */
[----:B-1----:R-:W1:Y:S01]  /*0ab0*/  S2UR UR5, SR_CgaCtaId ;  /* 0x00000000000579c3 */ /* 0x002e620000008800 */
[----:B------:R-:W-:Y:S01]  /*0ac0*/  UMOV UR9, 0x100 ;  /* 0x0000010000097882 */ /* 0x000fe20000000000 */
[----:B------:R-:W-:Y:S01]  /*0ad0*/  UMOV UR7, 0x400 ;  /* 0x0000040000077882 */ /* 0x000fe20000000000 */
[----:B------:R-:W-:Y:S01]  /*0ae0*/  USEL UR9, UR9, 0xe0, UP2 ;  /* 0x000000e009097887 */ /* 0x000fe20009000000 */
[----:B------:R-:W-:Y:S01]  /*0af0*/  UMOV UR4, 0x1 ;  /* 0x0000000100047882 */ /* 0x000fe20000000000 */
[----:B------:R-:W-:Y:S01]  /*0b00*/  ELECT P0, URZ, PT ;  /* 0x0000000000ff782f */ /* 0x000fe20003800000 */
[----:B------:R-:W-:-:S04]  /*0b10*/  UIADD3 UR10, UPT, UPT, -UR4, 0x100000, URZ ;  /* 0x00100000040a7890 */ /* 0x000fc8000fffe1ff */
[----:B------:R-:W-:Y:S02]  /*0b20*/  USHF.L.U32 UR11, UR10, 0xb, URZ ;  /* 0x0000000b0a0b7899 */ /* 0x000fe400080006ff */
[----:B------:R-:W-:Y:S02]  /*0b30*/  USHF.L.U32 UR10, UR10, 0x1, URZ ;  /* 0x000000010a0a7899 */ /* 0x000fe400080006ff */
[----:B------:R-:W-:-:S04]  /*0b40*/  UIADD3 UR12, UPT, UPT, -UR9, 0x100000, URZ ;  /* 0x00100000090c7890 */ /* 0x000fc8000fffe1ff */
[----:B------:R-:W-:Y:S02]  /*0b50*/  USHF.L.U32 UR13, UR12, 0xb, URZ ;  /* 0x0000000b0c0d7899 */ /* 0x000fe400080006ff */
[----:B------:R-:W-:Y:S02]  /*0b60*/  USHF.L.U32 UR12, UR12, 0x1, URZ ;  /* 0x000000010c0c7899 */ /* 0x000fe400080006ff */
[----:B-1----:R-:W-:Y:S01]  /*0b70*/  ULEA UR5, UR5, UR7, 0x18 ;  /* 0x0000000705057291 */ /* 0x002fe2000f8ec0ff */
[----:B------:R-:W1:Y:S11]  /*0b80*/  FENCE.VIEW.ASYNC.S ;  /* 0x00000000000073c6 */ /* 0x000e760000000000 */
[----:B-1----:R2:W1:Y:S01]  /*0b90*/  SYNCS.EXCH.64 URZ, [UR5+0x140], UR10 ;  /* 0x0001400a05ff75b2 */ /* 0x0024620008000100 */
[----:B------:R2:W1:Y:S01]  /*0ba0*/  SYNCS.EXCH.64 URZ, [UR5+0x150], UR12 ;  /* 0x0001500c05ff75b2 */ /* 0x0004620008000100 */
[----:B------:R2:W1:Y:S01]  /*0bb0*/  SYNCS.EXCH.64 URZ, [UR5+0x148], UR10 ;  /* 0x0001480a05ff75b2 */ /* 0x0004620008000100 */
[----:B------:R2:W1:Y:S02]  /*0bc0*/  SYNCS.EXCH.64 URZ, [UR5+0x158], UR12 ;  /* 0x0001580c05ff75b2 */ /* 0x0004640008000100 */
[----:B--2---:R-:W-:Y:S01]  /*0bd0*/  NOP ;  /* 0x0000000000007918 */ /* 0x004fe20000000000 */
.L_x_13:
[----:B------:R-:W2:Y:S01]  /*0be0*/  SHFL.IDX PT, R2, R92, RZ, 0x1f ;  /* 0x00001fff5c027589 */ /* 0x000ea200000e0000 */
[----:B------:R-:W-:Y:S01]  /*0bf0*/  NOP ;  /* 0x0000000000007918 */ /* 0x000fe20000000000 */
[----:B--2---:R-:W-:-:S13]  /*0c00*/  ISETP.NE.AND P0, PT, R2, 0x5, PT ;  /* 0x000000050200780c */ /* 0x004fda0003f05270 */
[----:B------:R-:W-:Y:S05]  /*0c10*/  @P0 BRA `(.L_x_14) ;  /* 0x0000000000580947 */ /* 0x000fea0003800000 */
[----:B-1----:R-:W1:Y:S01]  /*0c20*/  S2UR UR7, SR_CgaCtaId ;  /* 0x00000000000779c3 */ /* 0x002e620000008800 */
        /* <DEDUP_REMOVED lines=12> */
[----:B-1----:R2:W1:Y:S01]  /*0cf0*/  SYNCS.EXCH.64 URZ, [UR7+0x160], UR10 ;  /* 0x0001600a07ff75b2 */ /* 0x0024620008000100 */
[----:B------:R2:W1:Y:S01]  /*0d00*/  SYNCS.EXCH.64 URZ, [UR7+0x180], UR4 ;  /* 0x0001800407ff75b2 */ /* 0x0004620008000100 */
[----:B------:R2:W1:Y:S01]  /*0d10*/  SYNCS.EXCH.64 URZ, [UR7+0x168], UR10 ;  /* 0x0001680a07ff75b2 */ /* 0x0004620008000100 */
[----:B------:R2:W1:Y:S01]  /*0d20*/  SYNCS.EXCH.64 URZ, [UR7+0x188], UR4 ;  /* 0x0001880407ff75b2 */ /* 0x0004620008000100 */
[----:B------:R2:W1:Y:S01]  /*0d30*/  SYNCS.EXCH.64 URZ, [UR7+0x170], UR10 ;  /* 0x0001700a07ff75b2 */ /* 0x0004620008000100 */
[----:B------:R2:W1:Y:S01]  /*0d40*/  SYNCS.EXCH.64 URZ, [UR7+0x190], UR4 ;  /* 0x0001900407ff75b2 */ /* 0x0004620008000100 */
[----:B------:R2:W1:Y:S01]  /*0d50*/  SYNCS.EXCH.64 URZ, [UR7+0x178], UR10 ;  /* 0x0001780a07ff75b2 */ /* 0x0004620008000100 */
[----:B------:R2:W1:Y:S02]  /*0d60*/  SYNCS.EXCH.64 URZ, [UR7+0x198], UR4 ;  /* 0x0001980407ff75b2 */ /* 0x0004640008000100 */
[----:B--2---:R-:W-:Y:S01]  /*0d70*/  NOP ;  /* 0x0000000000007918 */ /* 0x004fe20000000000 */
.L_x_14:
        /* <DEDUP_REMOVED lines=18> */
.L_x_15:
[----:B-1----:R-:W1:Y:S01]  /*0ea0*/  S2UR UR5, SR_CTAID.X ;  /* 0x00000000000579c3 */ /* 0x002e620000002500 */
[----:B------:R-:W-:-:S05]  /*0eb0*/  CS2R.32 R87, SR_CgaSize ;  /* 0x0000000000577805 */ /* 0x000fca0000008a00 */
[----:B------:R-:W-:-:S05]  /*0ec0*/  IMAD R87, R87, -0xa0, RZ ;  /* 0xffffff6057577824 */ /* 0x000fca00078e02ff */
[----:B------:R-:W-:-:S14]  /*0ed0*/  R2UR UR9, R87 ;  /* 0x00000000570972ca */ /* 0x000fdc00000e0000 */
[----:B------:R-:W2:Y:S01]  /*0ee0*/  LDCU UR9, c[0x0][UR9+0x2b0] ;  /* 0x00005600090977ac */ /* 0x000ea20008000800 */
[----:B------:R-:W-:Y:S01]  /*0ef0*/  NOP ;  /* 0x0000000000007918 */ /* 0x000fe20000000000 */
[----:B------:R-:W-:-:S05]  /*0f00*/  CS2R.32 R87, SR_CgaSize ;  /* 0x0000000000577805 */ /* 0x000fca0000008a00 */
[----:B------:R-:W-:-:S05]  /*0f10*/  IMAD R87, R87, -0xa0, RZ ;  /* 0xffffff6057577824 */ /* 0x000fca00078e02ff */
[----:B------:R-:W-:-:S14]  /*0f20*/  R2UR UR7, R87 ;  /* 0x00000000570772ca */ /* 0x000fdc00000e0000 */
[----:B------:R-:W3:Y:S01]  /*0f30*/  LDCU UR7, c[0x0][UR7+0x2b4] ;  /* 0x00005680070777ac */ /* 0x000ee20008000800 */
[----:B------:R-:W4:Y:S08]  /*0f40*/  S2UR UR4, SR_CTAID.Y ;  /* 0x00000000000479c3 */ /* 0x000f300000002600 */
[----:B------:R-:W3:Y:S01]  /*0f50*/  LDC R10, c[0x0][0xb24] ;  /* 0x0002c900ff0a7b82 */ /* 0x000ee20000000800 */
[----:B-1----:R-:W-:-:S02]  /*0f60*/  I2FP.F32.U32 R87, UR5 ;  /* 0x0000000500577c45 */ /* 0x002fc40008201000 */
[----:B------:R-:W-:-:S05]  /*0f70*/  CS2R.32 R3, SR_CgaSize ;  /* 0x0000000000037805 */ /* 0x000fca0000008a00 */
[----:B------:R-:W-:-:S06]  /*0f80*/  IMAD R3, R3, -0xa0, RZ ;  /* 0xffffff6003037824 */ /* 0x000fcc00078e02ff */
[----:B------:R-:W1:Y:S01]  /*0f90*/  LDC R3, c[0x0][R3+0x2a0] ;  /* 0x0000a80003037b82 */ /* 0x000e620000000800 */
[----:B------:R-:W-:Y:S01]  /*0fa0*/  MOV R15, UR5 ;  /* 0x00000005000f7c02 */ /* 0x000fe20008000f00 */
[----:B--2---:R-:W-:Y:S01]  /*0fb0*/  FMUL R87, R87, UR9 ;  /* 0x0000000957577c20 */ /* 0x004fe20008400000 */
[----:B----4-:R-:W-:Y:S02]  /*0fc0*/  I2FP.F32.U32 R86, UR4 ;  /* 0x0000000400567c45 */ /* 0x010fe40008201000 */
[----:B------:R-:W-:-:S05]  /*0fd0*/  CS2R.32 R2, SR_CgaSize ;  /* 0x0000000000027805 */ /* 0x000fca0000008a00 */
[----:B------:R-:W-:-:S06]  /*0fe0*/  IMAD R2, R2, -0xa0, RZ ;  /* 0xffffff6002027824 */ /* 0x000fcc00078e02ff */
[----:B------:R-:W2:Y:S01]  /*0ff0*/  LDC R2, c[0x0][R2+0x2a4] ;  /* 0x0000a90002027b82 */ /* 0x000ea20000000800 */
[----:B------:R-:W-:Y:S01]  /*1000*/  MOV R14, UR4 ;  /* 0x00000004000e7c02 */ /* 0x000fe20008000f00 */
[----:B------:R-:W4:Y:S01]  /*1010*/  F2I.U32.TRUNC.NTZ R87, R87 ;  /* 0x0000005700577305 */ /* 0x000f22000020f000 */
[----:B---3--:R-:W-:-:S05]  /*1020*/  FMUL R86, R86, UR7 ;  /* 0x0000000756567c20 */ /* 0x008fca0008400000 */
[----:B------:R-:W-:Y:S01]  /*1030*/  BAR.SYNC.DEFER_BLOCKING 0x0 ;  /* 0x0000000000007b1d */ /* 0x000fe20000010000 */
[----:B------:R-:W-:-:S05]  /*1040*/  ISETP.GE.AND P0, PT, R10, 0x1, PT ;  /* 0x000000010a00780c */ /* 0x000fca0003f06270 */
[----:B------:R-:W3:Y:S02]  /*1050*/  F2I.U32.TRUNC.NTZ R86, R86 ;  /* 0x0000005600567305 */ /* 0x000ee4000020f000 */
[----:B------:R-:W2:Y:S01]  /*1060*/  S2UR UR36, SR_CTAID.Z ;  /* 0x00000000002479c3 */ /* 0x000ea20000002700 */
[----:B----4-:R-:W-:-:S05]  /*1070*/  IADD3 R87, PT, PT, -R87, RZ, RZ ;  /* 0x000000ff57577210 */ /* 0x010fca0007ffe1ff */
[----:B-1----:R-:W-:Y:S01]  /*1080*/  IMAD R87, R3, R87, UR5 ;  /* 0x0000000503577e24 */ /* 0x002fe2000f8e0257 */
[----:B---3--:R-:W-:-:S05]  /*1090*/  IADD3 R86, PT, PT, -R86, RZ, RZ ;  /* 0x000000ff56567210 */ /* 0x008fca0007ffe1ff */
[----:B--2---:R-:W-:Y:S01]  /*10a0*/  IMAD R86, R2, R86, UR4 ;  /* 0x0000000402567e24 */ /* 0x004fe2000f8e0256 */
[----:B------:R-:W-:Y:S06]  /*10b0*/  @!P0 BRA `(.L_x_16) ;  /* 0x0000000000b88947 */ /* 0x000fec0003800000 */
[----:B------:R-:W1:Y:S01]  /*10c0*/  LDC.64 R4, c[0x0][0xb18] ;  /* 0x0002c600ff047b82 */ /* 0x000e620000000a00 */
[----:B------:R-:W-:-:S07]  /*10d0*/  ISETP.NE.AND P0, PT, R10, 0x1, PT ;  /* 0x000000010a00780c */ /* 0x000fce0003f05270 */
[----:B------:R-:W2:Y:S08]  /*10e0*/  LDC R9, c[0x0][0xb0c] ;  /* 0x0002c300ff097b82 */ /* 0x000eb00000000800 */
[----:B------:R-:W3:Y:S08]  /*10f0*/  LDC R12, c[0x0][0x370] ;  /* 0x0000dc00ff0c7b82 */ /* 0x000ef00000000800 */
[----:B------:R-:W4:Y:S01]  /*1100*/  LDC R11, c[0x0][0x374] ;  /* 0x0000dd00ff0b7b82 */ /* 0x000f220000000800 */
[----:B-1----:R-:W-:-:S07]  /*1110*/  ISETP.NE.AND P1, PT, R4, 0x1, PT ;  /* 0x000000010400780c */ /* 0x002fce0003f25270 */
[----:B------:R-:W3:Y:S01]  /*1120*/  LDC.64 R6, c[0x0][0xb10] ;  /* 0x0002c400ff067b82 */ /* 0x000ee20000000a00 */
[----:B--2---:R-:W-:-:S07]  /*1130*/  ISETP.NE.AND P2, PT, R9, 0x1, PT ;  /* 0x000000010900780c */ /* 0x004fce0003f45270 */
[----:B------:R-:W1:Y:S08]  /*1140*/  LDC R8, c[0x0][0xb20] ;  /* 0x0002c800ff087b82 */ /* 0x000e700000000800 */
[----:B------:R-:W2:Y:S01]  /*1150*/  LDC.64 R2, c[0x0][0xb28] ;  /* 0x0002ca00ff027b82 */ /* 0x000ea20000000a00 */
[----:B----4-:R-:W-:-:S04]  /*1160*/  IMAD.HI.U32 R13, R11, R5, RZ ;  /* 0x000000050b0d7227 */ /* 0x010fc800078e00ff */
[----:B------:R-:W-:-:S04]  /*1170*/  IMAD.HI.U32 R5, R14, R5, RZ ;  /* 0x000000050e057227 */ /* 0x000fc800078e00ff */
[----:B---3--:R-:W-:-:S05]  /*1180*/  IMAD.HI.U32 R16, R12, R6, RZ ;  /* 0x000000060c107227 */ /* 0x008fca00078e00ff */
[-C--:B------:R-:W-:Y:S01]  /*1190*/  @P2 SHF.R.U32.HI R12, RZ, R7.reuse, R16 ;  /* 0x00000007ff0c2219 */ /* 0x080fe20000011610 */
[----:B------:R-:W-:Y:S01]  /*11a0*/  IMAD.HI.U32 R16, R15, R6, RZ ;  /* 0x000000060f107227 */ /* 0x000fe200078e00ff */
[-C--:B-1----:R-:W-:Y:S02]  /*11b0*/  @P1 SHF.R.U32.HI R11, RZ, R8.reuse, R13 ;  /* 0x00000008ff0b1219 */ /* 0x082fe4000001160d */
[----:B------:R-:W-:Y:S02]  /*11c0*/  SHF.R.U32.HI R5, RZ, R8, R5 ;  /* 0x00000008ff057219 */ /* 0x000fe40000011605 */
[----:B------:R-:W-:Y:S02]  /*11d0*/  SHF.R.U32.HI R16, RZ, R7, R16 ;  /* 0x00000007ff107219 */ /* 0x000fe40000011610 */
[----:B------:R-:W-:Y:S01]  /*11e0*/  SEL R5, R14, R5, !P1 ;  /* 0x000000050e057207 */ /* 0x000fe20004800000 */
[----:B--2---:R-:W-:Y:S01]  /*11f0*/  IMAD.HI.U32 R13, R11, R2, RZ ;  /* 0x000000020b0d7227 */ /* 0x004fe200078e00ff */
[----:B------:R-:W-:-:S03]  /*1200*/  SEL R16, R15, R16, !P2 ;  /* 0x000000100f107207 */ /* 0x000fc60005000000 */
[----:B------:R-:W-:Y:S01]  /*1210*/  IMAD.HI.U32 R6, R12, R2, RZ ;  /* 0x000000020c067227 */ /* 0x000fe200078e00ff */
[----:B------:R-:W-:-:S04]  /*1220*/  @P0 SHF.R.U32.HI R11, RZ, R3, R13 ;  /* 0x00000003ff0b0219 */ /* 0x000fc8000001160d */
[----:B------:R-:W-:Y:S01]  /*1230*/  @P0 SHF.R.U32.HI R12, RZ, R3, R6 ;  /* 0x00000003ff0c0219 */ /* 0x000fe20000011606 */
[----:B------:R-:W-:-:S04]  /*1240*/  IMAD R11, R11, R10, RZ ;  /* 0x0000000a0b0b7224 */ /* 0x000fc800078e02ff */
[----:B------:R-:W-:Y:S01]  /*1250*/  IMAD R6, R12, R10, RZ ;  /* 0x0000000a0c067224 */ /* 0x000fe200078e02ff */
[----:B------:R-:W-:-:S04]  /*1260*/  ISETP.GE.AND P1, PT, R5, R11, PT ;  /* 0x0000000b0500720c */ /* 0x000fc80003f26270 */
[----:B------:R-:W-:Y:S01]  /*1270*/  ISETP.GE.OR P1, PT, R16, R6, P1 ;  /* 0x000000061000720c */ /* 0x000fe20000f26670 */
[----:B------:R-:W-:-:S05]  /*1280*/  IMAD.HI.U32 R6, R5, R2, RZ ;  /* 0x0000000205067227 */ /* 0x000fca00078e00ff */
[----:B------:R-:W-:-:S04]  /*1290*/  SHF.R.U32.HI R6, RZ, R3, R6 ;  /* 0x00000003ff067219 */ /* 0x000fc80000011606 */
[----:B------:R-:W-:-:S03]  /*12a0*/  SEL R6, R5, R6, !P0 ;  /* 0x0000000605067207 */ /* 0x000fc60004000000 */
[----:B------:R-:W-:Y:S01]  /*12b0*/  @!P1 IMAD.HI.U32 R7, R16, R2, RZ ;  /* 0x0000000210079227 */ /* 0x000fe200078e00ff */
[----:B------:R-:W-:-:S04]  /*12c0*/  IADD3 R2, PT, PT, -R6, RZ, RZ ;  /* 0x000000ff06027210 */ /* 0x000fc80007ffe1ff */
[----:B------:R-:W-:Y:S01]  /*12d0*/  @!P1 SHF.R.U32.HI R3, RZ, R3, R7 ;  /* 0x00000003ff039219 */ /* 0x000fe20000011607 */
[----:B------:R-:W-:Y:S01]  /*12e0*/  IMAD R2, R10, R2, R5 ;  /* 0x000000020a027224 */ /* 0x000fe200078e0205 */
[----:B------:R-:W-:Y:S02]  /*12f0*/  IADD3 R7, PT, PT, -R5, RZ, RZ ;  /* 0x000000ff05077210 */ /* 0x000fe40007ffe1ff */
[----:B------:R-:W-:-:S03]  /*1300*/  @!P1 SEL R3, R16, R3, !P0 ;  /* 0x0000000310039207 */ /* 0x000fc60004000000 */
[----:B------:R-:W-:Y:S02]  /*1310*/  IMAD R7, R4, R7, R14 ;  /* 0x0000000704077224 */ /* 0x000fe400078e020e */
[--C-:B------:R-:W-:Y:S02]  /*1320*/  @!P1 IMAD.IADD R6, R6, 0x1, -R3.reuse ;  /* 0x0000000106069824 */ /* 0x100fe400078e0a03 */
[----:B------:R-:W-:Y:S01]  /*1330*/  @!P1 IMAD R3, R2, R12, R3 ;  /* 0x0000000c02039224 */ /* 0x000fe200078e0203 */
[----:B------:R-:W-:Y:S01]  /*1340*/  IADD3 R2, PT, PT, -R16, RZ, RZ ;  /* 0x000000ff10027210 */ /* 0x000fe20007ffe1ff */
[----:B------:R-:W-:Y:S02]  /*1350*/  @!P1 IMAD R5, R6, R10, R16 ;  /* 0x0000000a06059224 */ /* 0x000fe400078e0210 */
[----:B------:R-:W-:Y:S02]  /*1360*/  @!P1 IMAD.MOV.U32 R16, RZ, RZ, R3 ;  /* 0x000000ffff109224 */ /* 0x000fe400078e0003 */
[----:B------:R-:W-:-:S02]  /*1370*/  IMAD R2, R9, R2, R15 ;  /* 0x0000000209027224 */ /* 0x000fc400078e020f */
[----:B------:R-:W-:Y:S02]  /*1380*/  IMAD R14, R5, R4, R7 ;  /* 0x00000004050e7224 */ /* 0x000fe400078e0207 */
[----:B------:R-:W-:Y:S02]  /*1390*/  IMAD R15, R16, R9, R2 ;  /* 0x00000009100f7224 */ /* 0x000fe400078e0202 */
.L_x_16:
[----:B------:R-:W1:Y:S01]  /*13a0*/  LDCU UR4, c[0x0][0xb30] ;  /* 0x00016600ff0477ac */ /* 0x000e620008000800 */
[----:B------:R-:W2:Y:S08]  /*13b0*/  S2UR UR37, SR_CgaCtaId ;  /* 0x00000000002579c3 */ /* 0x000eb00000008800 */
[----:B------:R-:W3:Y:S01]  /*13c0*/  LDC R40, c[0x0][0xb24] ;  /* 0x0002c900ff287b82 */ /* 0x000ee20000000800 */
[----:B-1----:R-:W-:-:S09]  /*13d0*/  UISETP.NE.AND UP1, UPT, UR4, 0x1, UPT ;  /* 0x000000010400788c */ /* 0x002fd2000bf25270 */
[----:B--2---:R-:W-:Y:S05]  /*13e0*/  BRA.U UP1, `(.L_x_17) ;  /* 0x0000000101407547 */ /* 0x004fea000b800000 */
[----:B------:R-:W1:Y:S08]  /*13f0*/  LDC.64 R4, c[0x0][0xb10] ;  /* 0x0002c400ff047b82 */ /* 0x000e700000000a00 */
[----:B------:R-:W2:Y:S08]  /*1400*/  LDC.64 R2, c[0x0][0xb18] ;  /* 0x0002c600ff027b82 */ /* 0x000eb00000000a00 */
[----:B------:R-:W4:Y:S08]  /*1410*/  LDC R6, c[0x0][0xb20] ;  /* 0x0002c800ff067b82 */ /* 0x000f300000000800 */
[----:B------:R-:W3:Y:S01]  /*1420*/  LDC R7, c[0x0][0xb0c] ;  /* 0x0002c300ff077b82 */ /* 0x000ee20000000800 */
[----:B-1----:R-:W-:-:S05]  /*1430*/  IMAD.HI.U32 R4, R15, R4, RZ ;  /* 0x000000040f047227 */ /* 0x002fca00078e00ff */
[----:B------:R-:W-:Y:S01]  /*1440*/  SHF.R.U32.HI R4, RZ, R5, R4 ;  /* 0x00000005ff047219 */ /* 0x000fe20000011604 */
[----:B--2---:R-:W-:Y:S01]  /*1450*/  IMAD.HI.U32 R3, R14, R3, RZ ;  /* 0x000000030e037227 */ /* 0x004fe200078e00ff */
[----:B------:R-:W-:-:S04]  /*1460*/  ISETP.NE.AND P0, PT, R2, 0x1, PT ;  /* 0x000000010200780c */ /* 0x000fc80003f05270 */
[----:B----4-:R-:W-:-:S04]  /*1470*/  SHF.R.U32.HI R3, RZ, R6, R3 ;  /* 0x00000006ff037219 */ /* 0x010fc80000011603 */
[----:B------:R-:W-:Y:S02]  /*1480*/  SEL R3, R14, R3, !P0 ;  /* 0x000000030e037207 */ /* 0x000fe40004000000 */
[----:B---3--:R-:W-:-:S04]  /*1490*/  ISETP.NE.AND P1, PT, R7, 0x1, PT ;  /* 0x000000010700780c */ /* 0x008fc80003f25270 */
[----:B------:R-:W-:-:S05]  /*14a0*/  SEL R4, R15, R4, !P1 ;  /* 0x000000040f047207 */ /* 0x000fca0004800000 */
[----:B------:R-:W-:Y:S02]  /*14b0*/  IMAD.IADD R5, R3, 0x1, -R4 ;  /* 0x0000000103057824 */ /* 0x000fe400078e0a04 */
[----:B------:R-:W-:Y:S02]  /*14c0*/  IMAD.IADD R3, R4, 0x1, -R3 ;  /* 0x0000000104037824 */ /* 0x000fe400078e0a03 */
[----:B------:R-:W-:Y:S02]  /*14d0*/  IMAD R15, R5, R7, R15 ;  /* 0x00000007050f7224 */ /* 0x000fe400078e020f */
[----:B------:R-:W-:-:S07]  /*14e0*/  IMAD R14, R3, R2, R14 ;  /* 0x00000002030e7224 */ /* 0x000fce00078e020e */
.L_x_17:
[----:B------:R-:W-:Y:S01]  /*14f0*/  BAR.SYNC.DEFER_BLOCKING 0x0 ;  /* 0x0000000000007b1d */ /* 0x000fe20000010000 */
[----:B------:R-:W-:Y:S01]  /*1500*/  UISETP.NE.AND UP1, UPT, UR8, 0x2, UPT ;  /* 0x000000020800788c */ /* 0x000fe2000bf25270 */
[----:B------:R-:W-:Y:S02]  /*1510*/  ISETP.NE.OR P5, PT, R0, 0x2, !P5 ;  /* 0x000000020000780c */ /* 0x000fe40006fa5670 */
[----:B------:R-:W-:-:S06]  /*1520*/  LOP3.LUT R2, R93, 0x1f, RZ, 0xc0, !PT ;  /* 0x0000001f5d027812 */ /* 0x000fcc00078ec0ff */
[----:B------:R-:W-:Y:S05]  /*1530*/  BRA.U UP1, `(.L_x_18) ;  /* 0x00000019010c7547 */ /* 0x000fea000b800000 */
[----:B------:R-:W1:Y:S01]  /*1540*/  LDCU UR13, c[0x0][0x38c] ;  /* 0x00007180ff0d77ac */ /* 0x000e620008000800 */
[----:B------:R-:W2:Y:S01]  /*1550*/  LDC R8, c[0x0][0x370] ;  /* 0x0000dc00ff087b82 */ /* 0x000ea20000000800 */
[----:B------:R-:W-:Y:S01]  /*1560*/  PLOP3.LUT P1, PT, PT, PT, UP2, 0x80, 0x8 ;  /* 0x000000000008781c */ /* 0x000fe20003f2f028 */
[----:B------:R-:W-:Y:S01]  /*1570*/  IMAD.MOV.U32 R17, RZ, RZ, 0x1 ;  /* 0x00000001ff117424 */ /* 0x000fe200078e00ff */
[----:B------:R-:W-:Y:S01]  /*1580*/  ISETP.EQ.OR P4, PT, R2, RZ, P5 ;  /* 0x000000ff0200720c */ /* 0x000fe20002f82670 */
[----:B------:R-:W-:Y:S01]  /*1590*/  IMAD.MOV.U32 R16, RZ, RZ, RZ ;  /* 0x000000ffff107224 */ /* 0x000fe200078e00ff */
[----:B------:R-:W-:Y:S02]  /*15a0*/  PLOP3.LUT P1, PT, P1, PT, PT, 0x8, 0x80 ;  /* 0x000000000080781c */ /* 0x000fe40000f2e170 */
[----:B------:R-:W-:Y:S01]  /*15b0*/  CS2R R12, SRZ ;  /* 0x00000000000c7805 */ /* 0x000fe2000001ff00 */
[----:B------:R-:W-:Y:S01]  /*15c0*/  IMAD.MOV.U32 R11, RZ, RZ, 0x1 ;  /* 0x00000001ff0b7424 */ /* 0x000fe200078e00ff */
[----:B------:R-:W4:Y:S01]  /*15d0*/  LDC R0, c[0x0][0x374] ;  /* 0x0000dd00ff007b82 */ /* 0x000f220000000800 */
[----:B------:R-:W2:Y:S01]  /*15e0*/  LDCU.64 UR22, c[0x0][0x348] ;  /* 0x00006900ff1677ac */ /* 0x000ea20008000a00 */
[----:B------:R-:W-:Y:S01]  /*15f0*/  UMOV UR6, URZ ;  /* 0x000000ff00067c82 */ /* 0x000fe20008000000 */
[----:B-1----:R-:W-:-:S04]  /*1600*/  UIADD3 UR5, UPT, UPT, UR13, 0x1f, URZ ;  /* 0x0000001f0d057890 */ /* 0x002fc8000fffe0ff */
[----:B------:R-:W-:-:S04]  /*1610*/  USHF.R.S32.HI UR4, URZ, 0x1f, UR5 ;  /* 0x0000001fff047899 */ /* 0x000fc80008011405 */
[----:B------:R-:W-:-:S04]  /*1620*/  ULEA.HI UR4, UR4, UR5, URZ, 0x5 ;  /* 0x0000000504047291 */ /* 0x000fc8000f8f28ff */
[----:B------:R-:W-:Y:S02]  /*1630*/  USHF.R.S32.HI UR15, URZ, 0x5, UR4 ;  /* 0x00000005ff0f7899 */ /* 0x000fe40008011404 */
[----:B------:R-:W-:Y:S02]  /*1640*/  UIADD3 UR4, UPT, UPT, UR13, -0x1, URZ ;  /* 0xffffffff0d047890 */ /* 0x000fe4000fffe0ff */
[----:B------:R-:W-:Y:S02]  /*1650*/  UISETP.LT.U32.AND UP0, UPT, UR15, 0x10, UPT ;  /* 0x000000100f00788c */ /* 0x000fe4000bf01070 */
[----:B------:R-:W-:Y:S02]  /*1660*/  UISETP.GE.U32.AND UP1, UPT, UR4, -0x3f, UPT ;  /* 0xffffffc10400788c */ /* 0x000fe4000bf26070 */
[----:B------:R-:W-:Y:S02]  /*1670*/  USEL UR14, UR15, 0x10, UP0 ;  /* 0x000000100f0e7887 */ /* 0x000fe40008000000 */
[----:B------:R-:W-:-:S02]  /*1680*/  UIADD3 UR13, UPT, UPT, UR13, 0x3e, URZ ;  /* 0x0000003e0d0d7890 */ /* 0x000fc4000fffe0ff */
[----:B------:R-:W-:Y:S02]  /*1690*/  UIADD3 UR5, UPT, UPT, UR14, -0x1, URZ ;  /* 0xffffffff0e057890 */ /* 0x000fe4000fffe0ff */
[----:B------:R-:W-:-:S03]  /*16a0*/  UIADD3 UR7, UPT, UPT, UR15, -UR14, URZ ;  /* 0x8000000e0f077290 */ /* 0x000fc6000fffe0ff */
[----:B------:R-:W-:-:S04]  /*16b0*/  @UP1 UIADD3 UR5, UPT, UPT, UR14, URZ, URZ ;  /* 0x000000ff0e051290 */ /* 0x000fc8000fffe0ff */
[----:B--2---:R-:W-:-:S12]  /*16c0*/  UIADD3 UR5, UPT, UPT, UR5, 0x1, URZ ;  /* 0x0000000105057890 */ /* 0x004fd8000fffe0ff */
.L_x_36:
[----:B------:R-:W-:Y:S01]  /*16d0*/  UISETP.NE.AND UP0, UPT, UR37, URZ, UPT ;  /* 0x000000ff2500728c */ /* 0x000fe2000bf05270 */
[----:B------:R-:W1:Y:S08]  /*16e0*/  S2UR UR37, SR_CgaCtaId ;  /* 0x00000000002579c3 */ /* 0x000e700000008800 */
[----:B------:R-:W-:Y:S05]  /*16f0*/  BRA.U UP0, `(.L_x_19) ;  /* 0x0000000100347547 */ /* 0x000fea000b800000 */
[----:B------:R-:W2:Y:S01]  /*1700*/  S2R R2, SR_CgaCtaId ;  /* 0x0000000000027919 */ /* 0x000ea20000008800 */
[----:B------:R-:W-:-:S04]  /*1710*/  MOV R3, 0x400 ;  /* 0x0000040000037802 */ /* 0x000fc80000000f00 */
[----:B--2---:R-:W-:Y:S02]  /*1720*/  LEA R2, R2, R3, 0x18 ;  /* 0x0000000302027211 */ /* 0x004fe400078ec0ff */
[----:B------:R-:W-:-:S03]  /*1730*/  SHF.L.U32 R3, R11, 0x1f, RZ ;  /* 0x0000001f0b037819 */ /* 0x000fc600000006ff */
[----:B------:R-:W-:-:S04]  /*1740*/  IMAD R2, R12, 0x8, R2 ;  /* 0x000000080c027824 */ /* 0x000fc800078e0202 */
[----:B------:R-:W2:Y:S02]  /*1750*/  SYNCS.PHASECHK.TRANS64.TRYWAIT P0, [R2+URZ+0x1b0], R3 ;  /* 0x0001b003020075a7 */ /* 0x000ea400080011ff */
[----:B--2---:R-:W-:Y:S05]  /*1760*/  @!P0 BRA `(.L_x_20) ;  /* 0x0000006400248947 */ /* 0x004fea0003800000 */
.L_x_128:
[----:B------:R-:W-:Y:S01]  /*1770*/  VIADD R12, R12, 0x1 ;  /* 0x000000010c0c7836 */ /* 0x000fe20000000000 */
[----:B------:R2:W-:Y:S04]  /*1780*/  SYNCS.ARRIVE.TRANS64.A1T0 RZ, [R2+URZ+0x1a0], RZ ;  /* 0x0001a0ff02ff79a7 */ /* 0x0005e800081000ff */
[----:B------:R-:W-:-:S04]  /*1790*/  ISETP.NE.AND P0, PT, R12, 0x2, PT ;  /* 0x000000020c00780c */ /* 0x000fc80003f05270 */
[----:B------:R-:W-:Y:S02]  /*17a0*/  SEL R12, R12, RZ, P0 ;  /* 0x000000ff0c0c7207 */ /* 0x000fe40000000000 */
[----:B--2---:R-:W-:-:S04]  /*17b0*/  SEL R2, RZ, 0x1, P0 ;  /* 0x00000001ff027807 */ /* 0x004fc80000000000 */
[----:B------:R-:W-:-:S07]  /*17c0*/  LOP3.LUT R11, R11, R2, RZ, 0x3c, !PT ;  /* 0x000000020b0b7212 */ /* 0x000fce00078e3cff */
.L_x_19:
[----:B------:R-:W-:Y:S01]  /*17d0*/  UMOV UR4, 0x400 ;  /* 0x0000040000047882 */ /* 0x000fe20000000000 */
[----:B------:R-:W-:Y:S01]  /*17e0*/  SHF.L.U32 R2, R17, 0x1f, RZ ;  /* 0x0000001f11027819 */ /* 0x000fe200000006ff */
[----:B-1----:R-:W-:Y:S01]  /*17f0*/  ULEA UR4, UR37, UR4, 0x18 ;  /* 0x0000000425047291 */ /* 0x002fe2000f8ec0ff */
[----:B------:R-:W-:Y:S01]  /*1800*/  R2UR UR35, R15 ;  /* 0x000000000f2372ca */ /* 0x000fe200000e0000 */
[----:B------:R-:W-:Y:S01]  /*1810*/  UISETP.GE.U32.AND UP0, UPT, UR13, 0x3f, UPT ;  /* 0x0000003f0d00788c */ /* 0x000fe2000bf06070 */
[----:B------:R-:W-:Y:S01]  /*1820*/  R2UR UR11, R14 ;  /* 0x000000000e0b72ca */ /* 0x000fe200000e0000 */
[----:B------:R-:W-:Y:S01]  /*1830*/  ULEA UR8, UR6, UR4, 0x3 ;  /* 0x0000000406087291 */ /* 0x000fe2000f8e18ff */
[----:B------:R-:W-:-:S08]  /*1840*/  UMOV UR24, URZ ;  /* 0x000000ff00187c82 */ /* 0x000fd00008000000 */
[----:B------:R1:W2:Y:S01]  /*1850*/  SYNCS.PHASECHK.TRANS64.TRYWAIT P0, [UR8+0x80], R2 ;  /* 0x00008002ff0075a7 */ /* 0x0002a20008001108 */
[----:B------:R-:W-:Y:S02]  /*1860*/  USHF.L.U32 UR35, UR35, 0x7, URZ ;  /* 0x0000000723237899 */ /* 0x000fe400080006ff */
[----:B------:R-:W-:Y:S01]  /*1870*/  USHF.L.U32 UR11, UR11, 0x6, URZ ;  /* 0x000000060b0b7899 */ /* 0x000fe200080006ff */
[----:B------:R-:W-:Y:S11]  /*1880*/  BRA.U !UP0, `(.L_x_21) ;  /* 0x0000000108a87547 */ /* 0x000ff6000b800000 */
[----:B------:R-:W-:Y:S01]  /*1890*/  UMOV UR16, URZ ;  /* 0x000000ff00107c82 */ /* 0x000fe20008000000 */
[----:B------:R-:W-:-:S05]  /*18a0*/  UMOV UR17, UR6 ;  /* 0x0000000600117c82 */ /* 0x000fca0008000000 */
.L_x_26:
[----:B-1----:R-:W-:Y:S01]  /*18b0*/  ULEA UR33, UR17, UR4, 0x3 ;  /* 0x0000000411217291 */ /* 0x002fe2000f8e18ff */
[----:B--2---:R-:W-:Y:S01]  /*18c0*/  @!P5 MOV R3, 0x3000 ;  /* 0x000030000003d802 */ /* 0x004fe20000000f00 */
[----:B--2---:R-:W-:Y:S10]  /*18d0*/  @P0 BRA `(.L_x_22) ;  /* 0x00000000000c0947 */ /* 0x004ff40003800000 */
[----:B------:R-:W-:-:S04]  /*18e0*/  SHF.L.U32 R4, R17, 0x1f, RZ ;  /* 0x0000001f11047819 */ /* 0x000fc800000006ff */
[----:B------:R-:W2:Y:S02]  /*18f0*/  SYNCS.PHASECHK.TRANS64.TRYWAIT P0, [UR33+0x80], R4 ;  /* 0x00008004ff0075a7 */ /* 0x000ea40008001121 */
[----:B--2---:R-:W-:Y:S05]  /*1900*/  @!P0 BRA `(.L_x_23) ;  /* 0x0000006000d08947 */ /* 0x004fea0003800000 */
.L_x_22:
[----:B------:R2:W-:Y:S01]  /*1910*/  @!P5 SYNCS.ARRIVE.TRANS64 RZ, [UR33], R3 ;  /* 0x00000003ffffd9a7 */ /* 0x0005e20008000021 */
[----:B------:R-:W-:Y:S04]  /*1920*/  BSSY.RECONVERGENT B0, `(.L_x_24) ;  /* 0x0000003000007945 */ /* 0x000fe80003800200 */
[----:B------:R-:W-:Y:S05]  /*1930*/  @P4 BRA `(.L_x_25) ;  /* 0x0000000000044947 */ /* 0x000fea0003800000 */
[----:B------:R-:W-:Y:S05]  /*1940*/  BPT.TRAP 0x1 ;  /* 0x000000040000795c */ /* 0x000fea0000300000 */
.L_x_25:
[----:B------:R-:W-:Y:S05]  /*1950*/  BSYNC.RECONVERGENT B0 ;  /* 0x0000000000007941 */ /* 0x000fea0003800200 */
.L_x_24:
[----:B------:R-:W-:Y:S02]  /*1960*/  UIADD3 UR6, UPT, UPT, UR17, 0x1, URZ ;  /* 0x0000000111067890 */ /* 0x000fe4000fffe0ff */
[----:B------:R-:W-:Y:S02]  /*1970*/  ULEA UR32, UR17, UR4, 0xd ;  /* 0x0000000411207291 */ /* 0x000fe4000f8e68ff */
[----:B------:R-:W-:Y:S02]  /*1980*/  UISETP.NE.AND UP0, UPT, UR6, 0x10, UPT ;  /* 0x000000100600788c */ /* 0x000fe4000bf05270 */
[----:B------:R-:W-:Y:S02]  /*1990*/  UIADD3 UR26, UP1, UPT, UR22, 0x80, URZ ;  /* 0x00000080161a7890 */ /* 0x000fe4000ff3e0ff */
[----:B------:R-:W-:Y:S02]  /*19a0*/  USEL UR9, URZ, 0x1, UP0 ;  /* 0x00000001ff097887 */ /* 0x000fe40008000000 */
[----:B------:R-:W-:-:S02]  /*19b0*/  USEL UR6, UR6, URZ, UP0 ;  /* 0x000000ff06067287 */ /* 0x000fc40008000000 */
[----:B------:R-:W-:Y:S02]  /*19c0*/  UIADD3 UR20, UP0, UPT, UR22, 0x180, URZ ;  /* 0x0000018016147890 */ /* 0x000fe4000ff1e0ff */
[----:B------:R-:W-:Y:S01]  /*19d0*/  ULEA UR8, UR6, UR4, 0x3 ;  /* 0x0000000406087291 */ /* 0x000fe2000f8e18ff */
[----:B------:R-:W-:Y:S01]  /*19e0*/  LOP3.LUT R17, R17, UR9, RZ, 0x3c, !PT ;  /* 0x0000000911117c12 */ /* 0x000fe2000f8e3cff */
[----:B------:R-:W-:Y:S02]  /*19f0*/  USHF.L.U32 UR34, UR16, 0x5, URZ ;  /* 0x0000000510227899 */ /* 0x000fe400080006ff */
[----:B------:R-:W-:Y:S01]  /*1a00*/  UIADD3.X UR27, UPT, UPT, URZ, UR23, URZ, UP1, !UPT ;  /* 0x00000017ff1b7290 */ /* 0x000fe20008ffe4ff */
[----:B-1----:R-:W-:Y:S01]  /*1a10*/  SHF.L.U32 R2, R17, 0x1f, RZ ;  /* 0x0000001f11027819 */ /* 0x002fe200000006ff */
[----:B------:R-:W-:Y:S02]  /*1a20*/  UIADD3 UR32, UPT, UPT, UR32, 0x6400, URZ ;  /* 0x0000640020207890 */ /* 0x000fe4000fffe0ff */
[----:B------:R-:W-:Y:S01]  /*1a30*/  UIADD3.X UR21, UPT, UPT, URZ, UR23, URZ, UP0, !UPT ;  /* 0x00000017ff157290 */ /* 0x000fe200087fe4ff */
[----:B------:R1:W1:Y:S01]  /*1a40*/  SYNCS.PHASECHK.TRANS64.TRYWAIT P0, [UR8+0x80], R2 ;  /* 0x00008002ff0075a7 */ /* 0x0002620008001108 */
[----:B------:R-:W-:Y:S01]  /*1a50*/  ULEA UR8, UR17, UR4, 0xc ;  /* 0x0000000411087291 */ /* 0x000fe2000f8e60ff */
[----:B------:R-:W-:Y:S01]  /*1a60*/  UMOV UR18, 0x0 ;  /* 0x0000000000127882 */ /* 0x000fe20000000000 */
[----:B------:R-:W-:-:S02]  /*1a70*/  UMOV UR19, 0x10000000 ;  /* 0x1000000000137882 */ /* 0x000fc40000000000 */
[----:B------:R-:W-:Y:S01]  /*1a80*/  UIADD3 UR8, UPT, UPT, UR8, 0x26400, URZ ;  /* 0x0002640008087890 */ /* 0x000fe2000fffe0ff */
[----:B------:R1:W-:Y:S01]  /*1a90*/  UTMALDG.3D [UR32], [UR26], desc[UR18] ;  /* 0x000012201a0075b4 */ /* 0x0003e20008011000 */
[----:B------:R-:W-:Y:S01]  /*1aa0*/  UMOV UR12, UR36 ;  /* 0x00000024000c7c82 */ /* 0x000fe20008000000 */
[----:B------:R-:W-:Y:S01]  /*1ab0*/  UMOV UR9, UR33 ;  /* 0x0000002100097c82 */ /* 0x000fe20008000000 */
[----:B------:R-:W-:Y:S01]  /*1ac0*/  UMOV UR10, UR34 ;  /* 0x00000022000a7c82 */ /* 0x000fe20008000000 */
[----:B------:R-:W-:Y:S01]  /*1ad0*/  UIADD3 UR16, UPT, UPT, UR16, 0x1, URZ ;  /* 0x0000000110107890 */ /* 0x000fe2000fffe0ff */
[----:B------:R-:W-:Y:S01]  /*1ae0*/  UMOV UR24, UR5 ;  /* 0x0000000500187c82 */ /* 0x000fe20008000000 */
[----:B------:R-:W-:Y:S02]  /*1af0*/  UMOV UR17, UR6 ;  /* 0x0000000600117c82 */ /* 0x000fe40008000000 */
[----:B------:R1:W-:Y:S01]  /*1b00*/  UTMALDG.3D [UR8], [UR20], desc[UR18] ;  /* 0x00001208140075b4 */ /* 0x0003e20008011000 */
[----:B------:R-:W-:-:S09]  /*1b10*/  UISETP.NE.AND UP0, UPT, UR16, UR5, UPT ;  /* 0x000000051000728c */ /* 0x000fd2000bf05270 */
[----:B------:R-:W-:Y:S05]  /*1b20*/  BRA.U UP0, `(.L_x_26) ;  /* 0xfffffffd00607547 */ /* 0x000fea000b83ffff */
.L_x_21:
[----:B-1----:R-:W-:Y:S01]  /*1b30*/  ULEA UR8, UR6, UR4, 0x3 ;  /* 0x0000000406087291 */ /* 0x002fe2000f8e18ff */
[----:B------:R-:W-:Y:S01]  /*1b40*/  SHF.L.U32 R2, R17, 0x1f, RZ ;  /* 0x0000001f11027819 */ /* 0x000fe200000006ff */
[----:B------:R-:W-:Y:S01]  /*1b50*/  @!P1 SYNCS.ARRIVE.TRANS64.A1T0 RZ, [UR4+0x138], RZ ;  /* 0x000138ffffff99a7 */ /* 0x000fe20008100004 */
[----:B------:R-:W-:-:S06]  /*1b60*/  UISETP.GT.AND UP0, UPT, UR15, UR14, UPT ;  /* 0x0000000e0f00728c */ /* 0x000fcc000bf04270 */
[----:B--2---:R1:W2:Y:S03]  /*1b70*/  SYNCS.PHASECHK.TRANS64.TRYWAIT P0, [UR8+0x80], R2 ;  /* 0x00008002ff0075a7 */ /* 0x0042a60008001108 */
[----:B------:R-:W-:Y:S05]  /*1b80*/  BRA.U !UP0, `(.L_x_27) ;  /* 0x0000000108ac7547 */ /* 0x000fea000b800000 */
[----:B------:R-:W-:Y:S01]  /*1b90*/  UIADD3 UR21, UPT, UPT, UR7, UR24, URZ ;  /* 0x0000001807157290 */ /* 0x000fe2000fffe0ff */
[----:B------:R-:W-:-:S11]  /*1ba0*/  UMOV UR25, UR6 ;  /* 0x0000000600197c82 */ /* 0x000fd60008000000 */
.L_x_32:
[----:B-1----:R-:W-:Y:S01]  /*1bb0*/  ULEA UR17, UR25, UR4, 0x3 ;  /* 0x0000000419117291 */ /* 0x002fe2000f8e18ff */
[----:B--2---:R-:W-:Y:S01]  /*1bc0*/  @!P5 MOV R3, 0x3000 ;  /* 0x000030000003d802 */ /* 0x004fe20000000f00 */
[----:B--2---:R-:W-:Y:S10]  /*1bd0*/  @P0 BRA `(.L_x_28) ;  /* 0x00000000000c0947 */ /* 0x004ff40003800000 */
[----:B------:R-:W-:-:S04]  /*1be0*/  SHF.L.U32 R4, R17, 0x1f, RZ ;  /* 0x0000001f11047819 */ /* 0x000fc800000006ff */
[----:B------:R-:W2:Y:S02]  /*1bf0*/  SYNCS.PHASECHK.TRANS64.TRYWAIT P0, [UR17+0x80], R4 ;  /* 0x00008004ff0075a7 */ /* 0x000ea40008001111 */
[----:B--2---:R-:W-:Y:S05]  /*1c00*/  @!P0 BRA `(.L_x_29) ;  /* 0x0000006000288947 */ /* 0x004fea0003800000 */
.L_x_28:
[----:B------:R2:W-:Y:S01]  /*1c10*/  @!P5 SYNCS.ARRIVE.TRANS64 RZ, [UR17], R3 ;  /* 0x00000003ffffd9a7 */ /* 0x0005e20008000011 */
[----:B------:R-:W-:Y:S04]  /*1c20*/  BSSY.RECONVERGENT B0, `(.L_x_30) ;  /* 0x0000003000007945 */ /* 0x000fe80003800200 */
[----:B------:R-:W-:Y:S05]  /*1c30*/  @P4 BRA `(.L_x_31) ;  /* 0x0000000000044947 */ /* 0x000fea0003800000 */
[----:B------:R-:W-:Y:S05]  /*1c40*/  BPT.TRAP 0x1 ;  /* 0x000000040000795c */ /* 0x000fea0000300000 */
.L_x_31:
[----:B------:R-:W-:Y:S05]  /*1c50*/  BSYNC.RECONVERGENT B0 ;  /* 0x0000000000007941 */ /* 0x000fea0003800200 */
.L_x_30:
        /* <DEDUP_REMOVED lines=10> */
[----:B------:R-:W-:Y:S01]  /*1d00*/  UIADD3 UR16, UPT, UPT, UR16, 0x6400, URZ ;  /* 0x0000640010107890 */ /* 0x000fe2000fffe0ff */
[----:B-1----:R-:W-:Y:S01]  /*1d10*/  SHF.L.U32 R2, R17, 0x1f, RZ ;  /* 0x0000001f11027819 */ /* 0x002fe200000006ff */
[----:B------:R-:W-:Y:S02]  /*1d20*/  UIADD3.X UR31, UPT, UPT, URZ, UR23, URZ, UP1, !UPT ;  /* 0x00000017ff1f7290 */ /* 0x000fe40008ffe4ff */
[----:B------:R-:W-:Y:S01]  /*1d30*/  UIADD3.X UR29, UPT, UPT, URZ, UR23, URZ, UP0, !UPT ;  /* 0x00000017ff1d7290 */ /* 0x000fe200087fe4ff */
[----:B------:R1:W1:Y:S01]  /*1d40*/  SYNCS.PHASECHK.TRANS64.TRYWAIT P0, [UR8+0x80], R2 ;  /* 0x00008002ff0075a7 */ /* 0x0002620008001108 */
[----:B------:R-:W-:Y:S01]  /*1d50*/  ULEA UR8, UR25, UR4, 0xc ;  /* 0x0000000419087291 */ /* 0x000fe2000f8e60ff */
[----:B------:R-:W-:Y:S01]  /*1d60*/  UMOV UR26, 0x0 ;  /* 0x00000000001a7882 */ /* 0x000fe20000000000 */
[----:B------:R-:W-:-:S02]  /*1d70*/  UMOV UR27, 0x10000000 ;  /* 0x10000000001b7882 */ /* 0x000fc40000000000 */
[----:B------:R-:W-:Y:S01]  /*1d80*/  UIADD3 UR8, UPT, UPT, UR8, 0x26400, URZ ;  /* 0x0002640008087890 */ /* 0x000fe2000fffe0ff */
[----:B------:R-:W-:Y:S01]  /*1d90*/  UMOV UR19, UR35 ;  /* 0x0000002300137c82 */ /* 0x000fe20008000000 */
[----:B------:R-:W-:Y:S01]  /*1da0*/  UMOV UR20, UR36 ;  /* 0x0000002400147c82 */ /* 0x000fe20008000000 */
[----:B------:R-:W-:Y:S01]  /*1db0*/  UMOV UR12, UR36 ;  /* 0x00000024000c7c82 */ /* 0x000fe20008000000 */
[----:B------:R-:W-:Y:S01]  /*1dc0*/  UMOV UR9, UR17 ;  /* 0x0000001100097c82 */ /* 0x000fe20008000000 */
[----:B------:R-:W-:Y:S01]  /*1dd0*/  UMOV UR10, UR18 ;  /* 0x00000012000a7c82 */ /* 0x000fe20008000000 */
[----:B------:R1:W-:Y:S01]  /*1de0*/  UTMALDG.3D [UR16], [UR30], desc[UR26] ;  /* 0x00001a101e0075b4 */ /* 0x0003e20008011000 */
[----:B------:R-:W-:Y:S01]  /*1df0*/  UIADD3 UR24, UPT, UPT, UR24, 0x1, URZ ;  /* 0x0000000118187890 */ /* 0x000fe2000fffe0ff */
[----:B------:R-:W-:-:S03]  /*1e00*/  UMOV UR25, UR6 ;  /* 0x0000000600197c82 */ /* 0x000fc60008000000 */
[----:B------:R-:W-:Y:S01]  /*1e10*/  UISETP.NE.AND UP0, UPT, UR24, UR21, UPT ;  /* 0x000000151800728c */ /* 0x000fe2000bf05270 */
[----:B------:R1:W-:Y:S08]  /*1e20*/  UTMALDG.3D [UR8], [UR28], desc[UR26] ;  /* 0x00001a081c0075b4 */ /* 0x0003f00008011000 */
[----:B------:R-:W-:Y:S05]  /*1e30*/  BRA.U UP0, `(.L_x_32) ;  /* 0xfffffffd005c7547 */ /* 0x000fea000b83ffff */
.L_x_27:
[C---:B-1----:R-:W-:Y:S01]  /*1e40*/  LEA R2, R16.reuse, UR4, 0x3 ;  /* 0x0000000410027c11 */ /* 0x042fe2000f8e18ff */
[----:B------:R-:W-:Y:S01]  /*1e50*/  NOP ;  /* 0x0000000000007918 */ /* 0x000fe20000000000 */
[----:B--2---:R-:W-:Y:S02]  /*1e60*/  SHF.L.U32 R3, R13, 0x1f, RZ ;  /* 0x0000001f0d037819 */ /* 0x004fe400000006ff */
[----:B------:R-:W-:Y:S02]  /*1e70*/  LEA R4, R16, UR4, 0x4 ;  /* 0x0000000410047c11 */ /* 0x000fe4000f8e20ff */
[----:B------:R-:W1:Y:S02]  /*1e80*/  SYNCS.PHASECHK.TRANS64.TRYWAIT P0, [R2+URZ+0x140], R3 ;  /* 0x00014003020075a7 */ /* 0x000e6400080011ff */
[----:B-1----:R-:W-:Y:S05]  /*1e90*/  @!P0 BRA `(.L_x_33) ;  /* 0x0000005c009c8947 */ /* 0x002fea0003800000 */
.L_x_131:
[----:B------:R-:W2:Y:S01]  /*1ea0*/  LDS.128 R4, [R4+0x1d0] ;  /* 0x0001d00004047984 */ /* 0x000ea20000000c00 */
[----:B---3--:R-:W-:Y:S01]  /*1eb0*/  ISETP.GE.AND P0, PT, R40, 0x1, PT ;  /* 0x000000012800780c */ /* 0x008fe20003f06270 */
[----:B-1----:R-:W-:Y:S01]  /*1ec0*/  VIADD R2, R2, 0x150 ;  /* 0x0000015002027836 */ /* 0x002fe20000000000 */
[----:B------:R-:W-:Y:S01]  /*1ed0*/  @!PT LDS RZ, [RZ] ;  /* 0x00000000fffff984 */ /* 0x000fe20000000800 */
[----:B------:R-:W-:Y:S01]  /*1ee0*/  @!PT LDS RZ, [RZ] ;  /* 0x00000000fffff984 */ /* 0x000fe20000000800 */
[----:B------:R-:W-:Y:S01]  /*1ef0*/  @!PT LDS RZ, [RZ] ;  /* 0x00000000fffff984 */ /* 0x000fe20000000800 */
[----:B------:R-:W-:Y:S01]  /*1f00*/  @!PT LDS RZ, [RZ] ;  /* 0x00000000fffff984 */ /* 0x000fe20000000800 */
[----:B------:R1:W-:Y:S06]  /*1f10*/  MEMBAR.ALL.CTA ;  /* 0x0000000000007992 */ /* 0x0003ec0000008000 */
[----:B-1----:R-:W1:Y:S01]  /*1f20*/  FENCE.VIEW.ASYNC.S ;  /* 0x00000000000073c6 */ /* 0x002e620000000000 */
[----:B------:R-:W-:-:S04]  /*1f30*/  PRMT R2, RZ, 0x654, R2 ;  /* 0x00000654ff027816 */ /* 0x000fc80000000002 */
[----:B-1----:R1:W-:Y:S01]  /*1f40*/  SYNCS.ARRIVE.TRANS64.RED.A1T0 RZ, [R2+URZ], RZ ;  /* 0x000000ff02ff79a7 */ /* 0x0023e200081004ff */
[----:B--2---:R-:W-:-:S13]  /*1f50*/  LOP3.LUT P2, RZ, R6, 0x1, RZ, 0xc0, !PT ;  /* 0x0000000106ff7812 */ /* 0x004fda000784c0ff */
[----:B------:R-:W-:Y:S01]  /*1f60*/  @P2 SHF.R.U32.HI R3, RZ, 0x10, R5 ;  /* 0x00000010ff032819 */ /* 0x000fe20000011605 */
[----:B------:R-:W-:Y:S01]  /*1f70*/  VOTEU.ANY UP0, P2 ;  /* 0x0000000000ff7886 */ /* 0x000fe20001000100 */
[----:B------:R-:W-:Y:S02]  /*1f80*/  @P2 MOV R10, R4 ;  /* 0x00000004000a2202 */ /* 0x000fe40000000f00 */
[----:B------:R-:W-:Y:S02]  /*1f90*/  @P2 R2UR.BROADCAST UR8, R3 ;  /* 0x00000000030822ca */ /* 0x000fe400008e0000 */
[----:B------:R-:W-:-:S11]  /*1fa0*/  @P2 LOP3.LUT R9, R5, 0xffff, RZ, 0xc0, !PT ;  /* 0x0000ffff05092812 */ /* 0x000fd600078ec0ff */
[----:B------:R-:W-:Y:S01]  /*1fb0*/  @UP0 UMOV UR36, UR8 ;  /* 0x0000000800240c82 */ /* 0x000fe20008000000 */
[----:B-1----:R-:W-:Y:S05]  /*1fc0*/  @!P0 BRA `(.L_x_34) ;  /* 0x0000000000b88947 */ /* 0x002fea0003800000 */
[----:B------:R-:W4:Y:S01]  /*1fd0*/  LDC.64 R4, c[0x0][0xb18] ;  /* 0x0002c600ff047b82 */ /* 0x000f220000000a00 */
[----:B------:R-:W-:-:S07]  /*1fe0*/  ISETP.NE.AND P3, PT, R40, 0x1, PT ;  /* 0x000000012800780c */ /* 0x000fce0003f65270 */
[----:B------:R-:W1:Y:S08]  /*1ff0*/  LDC.64 R6, c[0x0][0xb10] ;  /* 0x0002c400ff067b82 */ /* 0x000e700000000a00 */
[----:B------:R-:W2:Y:S08]  /*2000*/  LDC R14, c[0x0][0xb20] ;  /* 0x0002c800ff0e7b82 */ /* 0x000eb00000000800 */
[----:B------:R-:W3:Y:S01]  /*2010*/  LDC R15, c[0x0][0xb0c] ;  /* 0x0002c300ff0f7b82 */ /* 0x000ee20000000800 */
[----:B----4-:R-:W-:Y:S01]  /*2020*/  IMAD.HI.U32 R19, R0, R5, RZ ;  /* 0x0000000500137227 */ /* 0x010fe200078e00ff */
[----:B------:R-:W-:-:S03]  /*2030*/  ISETP.NE.AND P0, PT, R4, 0x1, PT ;  /* 0x000000010400780c */ /* 0x000fc60003f05270 */
[----:B------:R-:W-:-:S03]  /*2040*/  IMAD.HI.U32 R5, R9, R5, RZ ;  /* 0x0000000509057227 */ /* 0x000fc600078e00ff */
[----:B------:R-:W4:Y:S01]  /*2050*/  LDC.64 R2, c[0x0][0xb28] ;  /* 0x0002ca00ff027b82 */ /* 0x000f220000000a00 */
[----:B-1----:R-:W-:-:S04]  /*2060*/  IMAD.HI.U32 R20, R8, R6, RZ ;  /* 0x0000000608147227 */ /* 0x002fc800078e00ff */
[----:B------:R-:W-:Y:S01]  /*2070*/  IMAD.HI.U32 R21, R10, R6, RZ ;  /* 0x000000060a157227 */ /* 0x000fe200078e00ff */
[----:B------:R-:W-:Y:S02]  /*2080*/  SHF.R.U32.HI R20, RZ, R7, R20 ;  /* 0x00000007ff147219 */ /* 0x000fe40000011614 */
[-C--:B--2---:R-:W-:Y:S02]  /*2090*/  SHF.R.U32.HI R19, RZ, R14.reuse, R19 ;  /* 0x0000000eff137219 */ /* 0x084fe40000011613 */
[----:B------:R-:W-:Y:S02]  /*20a0*/  SHF.R.U32.HI R5, RZ, R14, R5 ;  /* 0x0000000eff057219 */ /* 0x000fe40000011605 */
[----:B------:R-:W-:Y:S02]  /*20b0*/  SEL R19, R0, R19, !P0 ;  /* 0x0000001300137207 */ /* 0x000fe40004000000 */
[----:B------:R-:W-:Y:S02]  /*20c0*/  SHF.R.U32.HI R21, RZ, R7, R21 ;  /* 0x00000007ff157219 */ /* 0x000fe40000011615 */
[----:B---3--:R-:W-:-:S02]  /*20d0*/  ISETP.NE.AND P1, PT, R15, 0x1, PT ;  /* 0x000000010f00780c */ /* 0x008fc40003f25270 */
[----:B------:R-:W-:Y:S02]  /*20e0*/  SEL R5, R9, R5, !P0 ;  /* 0x0000000509057207 */ /* 0x000fe40004000000 */
[----:B------:R-:W-:Y:S02]  /*20f0*/  SEL R20, R8, R20, !P1 ;  /* 0x0000001408147207 */ /* 0x000fe40004800000 */
[----:B------:R-:W-:Y:S01]  /*2100*/  SEL R21, R10, R21, !P1 ;  /* 0x000000150a157207 */ /* 0x000fe20004800000 */
[----:B----4-:R-:W-:-:S04]  /*2110*/  IMAD.HI.U32 R18, R19, R2, RZ ;  /* 0x0000000213127227 */ /* 0x010fc800078e00ff */
        /* <DEDUP_REMOVED lines=10> */
[----:B------:R-:W-:-:S04]  /*21c0*/  @!P0 IMAD.HI.U32 R7, R21, R2, RZ ;  /* 0x0000000215078227 */ /* 0x000fc800078e00ff */
[----:B------:R-:W-:Y:S01]  /*21d0*/  IMAD.MOV R2, RZ, RZ, -R6 ;  /* 0x000000ffff027224 */ /* 0x000fe200078e0a06 */
[----:B------:R-:W-:Y:S02]  /*21e0*/  @!P0 SHF.R.U32.HI R3, RZ, R3, R7 ;  /* 0x00000003ff038219 */ /* 0x000fe40000011607 */
[----:B------:R-:W-:Y:S01]  /*21f0*/  IADD3 R7, PT, PT, -R5, RZ, RZ ;  /* 0x000000ff05077210 */ /* 0x000fe20007ffe1ff */
[----:B------:R-:W-:Y:S01]  /*2200*/  IMAD R2, R40, R2, R5 ;  /* 0x0000000228027224 */ /* 0x000fe200078e0205 */
        /* <DEDUP_REMOVED lines=10> */
.L_x_34:
[----:B------:R-:W1:Y:S02]  /*22b0*/  LDCU UR8, c[0x0][0xb30] ;  /* 0x00016600ff0877ac */ /* 0x000e640008000800 */
[----:B-1----:R-:W-:-:S09]  /*22c0*/  UISETP.NE.AND UP0, UPT, UR8, 0x1, UPT ;  /* 0x000000010800788c */ /* 0x002fd2000bf05270 */
[----:B------:R-:W-:Y:S05]  /*22d0*/  BRA.U UP0, `(.L_x_35) ;  /* 0x0000000100407547 */ /* 0x000fea000b800000 */
[----:B------:R-:W1:Y:S08]  /*22e0*/  LDC.64 R4, c[0x0][0xb10] ;  /* 0x0002c400ff047b82 */ /* 0x000e700000000a00 */
[----:B------:R-:W2:Y:S08]  /*22f0*/  LDC.64 R2, c[0x0][0xb18] ;  /* 0x0002c600ff027b82 */ /* 0x000eb00000000a00 */
[----:B------:R-:W3:Y:S08]  /*2300*/  LDC R6, c[0x0][0xb20] ;  /* 0x0002c800ff067b82 */ /* 0x000ef00000000800 */
[----:B------:R-:W4:Y:S01]  /*2310*/  LDC R7, c[0x0][0xb0c] ;  /* 0x0002c300ff077b82 */ /* 0x000f220000000800 */
[----:B-1----:R-:W-:-:S05]  /*2320*/  IMAD.HI.U32 R4, R10, R4, RZ ;  /* 0x000000040a047227 */ /* 0x002fca00078e00ff */
[----:B------:R-:W-:Y:S01]  /*2330*/  SHF.R.U32.HI R4, RZ, R5, R4 ;  /* 0x00000005ff047219 */ /* 0x000fe20000011604 */
[----:B--2---:R-:W-:Y:S01]  /*2340*/  IMAD.HI.U32 R3, R9, R3, RZ ;  /* 0x0000000309037227 */ /* 0x004fe200078e00ff */
[----:B------:R-:W-:-:S04]  /*2350*/  ISETP.NE.AND P0, PT, R2, 0x1, PT ;  /* 0x000000010200780c */ /* 0x000fc80003f05270 */
[----:B---3--:R-:W-:-:S04]  /*2360*/  SHF.R.U32.HI R3, RZ, R6, R3 ;  /* 0x00000006ff037219 */ /* 0x008fc80000011603 */
[----:B------:R-:W-:Y:S02]  /*2370*/  SEL R3, R9, R3, !P0 ;  /* 0x0000000309037207 */ /* 0x000fe40004000000 */
[----:B----4-:R-:W-:-:S04]  /*2380*/  ISETP.NE.AND P1, PT, R7, 0x1, PT ;  /* 0x000000010700780c */ /* 0x010fc80003f25270 */
[----:B------:R-:W-:-:S05]  /*2390*/  SEL R4, R10, R4, !P1 ;  /* 0x000000040a047207 */ /* 0x000fca0004800000 */
[----:B------:R-:W-:Y:S02]  /*23a0*/  IMAD.IADD R5, R3, 0x1, -R4 ;  /* 0x0000000103057824 */ /* 0x000fe400078e0a04 */
[----:B------:R-:W-:Y:S02]  /*23b0*/  IMAD.IADD R3, R4, 0x1, -R3 ;  /* 0x0000000104037824 */ /* 0x000fe400078e0a03 */
[----:B------:R-:W-:Y:S02]  /*23c0*/  IMAD R10, R5, R7, R10 ;  /* 0x00000007050a7224 */ /* 0x000fe400078e020a */
[----:B------:R-:W-:-:S07]  /*23d0*/  IMAD R9, R3, R2, R9 ;  /* 0x0000000203097224 */ /* 0x000fce00078e0209 */
.L_x_35:
[----:B------:R-:W-:Y:S01]  /*23e0*/  VIADD R16, R16, 0x1 ;  /* 0x0000000110107836 */ /* 0x000fe20000000000 */
[----:B------:R-:W-:Y:S01]  /*23f0*/  PLOP3.LUT P1, PT, PT, PT, PT, 0x80, 0x8 ;  /* 0x000000000008781c */ /* 0x000fe20003f2f070 */
[----:B------:R-:W-:Y:S02]  /*2400*/  IMAD.IADD R15, R10, 0x1, R87 ;  /* 0x000000010a0f7824 */ /* 0x000fe400078e0257 */
[----:B------:R-:W-:Y:S01]  /*2410*/  IMAD.IADD R14, R9, 0x1, R86 ;  /* 0x00000001090e7824 */ /* 0x000fe200078e0256 */
[----:B------:R-:W-:-:S04]  /*2420*/  ISETP.NE.AND P0, PT, R16, 0x2, PT ;  /* 0x000000021000780c */ /* 0x000fc80003f05270 */
[----:B------:R-:W-:Y:S02]  /*2430*/  SEL R2, RZ, 0x1, P0 ;  /* 0x00000001ff027807 */ /* 0x000fe40000000000 */
[----:B------:R-:W-:Y:S02]  /*2440*/  SEL R16, R16, RZ, P0 ;  /* 0x000000ff10107207 */ /* 0x000fe40000000000 */
[----:B------:R-:W-:Y:S01]  /*2450*/  LOP3.LUT R13, R13, R2, RZ, 0x3c, !PT ;  /* 0x000000020d0d7212 */ /* 0x000fe200078e3cff */
[----:B------:R-:W-:Y:S06]  /*2460*/  @P2 BRA `(.L_x_36) ;  /* 0xfffffff000982947 */ /* 0x000fec000383ffff */
[----:B------:R-:W-:Y:S01]  /*2470*/  UIADD3 UR4, UPT, UPT, UR4, 0x80, URZ ;  /* 0x0000008004047890 */ /* 0x000fe2000fffe0ff */
[----:B------:R-:W-:-:S03]  /*2480*/  SHF.L.U32 R2, R17, 0x1f, RZ ;  /* 0x0000001f11027819 */ /* 0x000fc600000006ff */
[----:B------:R-:W-:-:S09]  /*2490*/  ULEA UR5, UR6, UR4, 0x3 ;  /* 0x0000000406057291 */ /* 0x000fd2000f8e18ff */
[----:B------:R-:W1:Y:S02]  /*24a0*/  SYNCS.PHASECHK.TRANS64.TRYWAIT P0, [UR5], R2 ;  /* 0x00000002ff0075a7 */ /* 0x000e640008001105 */
[----:B-1----:R-:W-:Y:S05]  /*24b0*/  @!P0 BRA `(.L_x_37) ;  /* 0x0000005800288947 */ /* 0x002fea0003800000 */
.L_x_133:
[----:B------:R-:W-:-:S04]  /*24c0*/  UIADD3 UR6, UPT, UPT, UR6, 0x1, URZ ;  /* 0x0000000106067890 */ /* 0x000fc8000fffe0ff */
[----:B------:R-:W-:-:S04]  /*24d0*/  UISETP.NE.AND UP0, UPT, UR6, 0x10, UPT ;  /* 0x000000100600788c */ /* 0x000fc8000bf05270 */
[----:B------:R-:W-:Y:S02]  /*24e0*/  USEL UR7, URZ, 0x1, UP0 ;  /* 0x00000001ff077887 */ /* 0x000fe40008000000 */
[----:B------:R-:W-:-:S04]  /*24f0*/  USEL UR6, UR6, URZ, UP0 ;  /* 0x000000ff06067287 */ /* 0x000fc80008000000 */
[----:B------:R-:W-:Y:S01]  /*2500*/  ULEA UR5, UR6, UR4, 0x3 ;  /* 0x0000000406057291 */ /* 0x000fe2000f8e18ff */
[----:B-1----:R-:W-:-:S04]  /*2510*/  LOP3.LUT R2, R17, UR7, RZ, 0x3c, !PT ;  /* 0x0000000711027c12 */ /* 0x002fc8000f8e3cff */
[----:B------:R-:W-:-:S04]  /*2520*/  SHF.L.U32 R3, R2, 0x1f, RZ ;  /* 0x0000001f02037819 */ /* 0x000fc800000006ff */
[----:B------:R-:W1:Y:S02]  /*2530*/  SYNCS.PHASECHK.TRANS64.TRYWAIT P0, [UR5], R3 ;  /* 0x00000003ff0075a7 */ /* 0x000e640008001105 */
[----:B-1----:R-:W-:Y:S05]  /*2540*/  @!P0 BRA `(.L_x_38) ;  /* 0x00000058001c8947 */ /* 0x002fea0003800000 */
.L_x_135:
[----:B------:R-:W-:-:S04]  /*2550*/  UIADD3 UR6, UPT, UPT, UR6, 0x1, URZ ;  /* 0x0000000106067890 */ /* 0x000fc8000fffe0ff */
[----:B------:R-:W-:-:S04]  /*2560*/  UISETP.NE.AND UP0, UPT, UR6, 0x10, UPT ;  /* 0x000000100600788c */ /* 0x000fc8000bf05270 */
[----:B------:R-:W-:Y:S02]  /*2570*/  USEL UR7, URZ, 0x1, UP0 ;  /* 0x00000001ff077887 */ /* 0x000fe40008000000 */
[----:B------:R-:W-:-:S04]  /*2580*/  USEL UR6, UR6, URZ, UP0 ;  /* 0x000000ff06067287 */ /* 0x000fc80008000000 */
[----:B------:R-:W-:Y:S01]  /*2590*/  ULEA UR5, UR6, UR4, 0x3 ;  /* 0x0000000406057291 */ /* 0x000fe2000f8e18ff */
[----:B------:R-:W-:-:S04]  /*25a0*/  LOP3.LUT R2, R2, UR7, RZ, 0x3c, !PT ;  /* 0x0000000702027c12 */ /* 0x000fc8000f8e3cff */
[----:B-1----:R-:W-:-:S04]  /*25b0*/  SHF.L.U32 R3, R2, 0x1f, RZ ;  /* 0x0000001f02037819 */ /* 0x002fc800000006ff */
[----:B------:R-:W1:Y:S02]  /*25c0*/  SYNCS.PHASECHK.TRANS64.TRYWAIT P0, [UR5], R3 ;  /* 0x00000003ff0075a7 */ /* 0x000e640008001105 */
[----:B-1----:R-:W-:Y:S05]  /*25d0*/  @!P0 BRA `(.L_x_39) ;  /* 0x0000005800108947 */ /* 0x002fea0003800000 */
.L_x_137:
        /* <DEDUP_REMOVED lines=9> */
.L_x_139:
        /* <DEDUP_REMOVED lines=9> */
.L_x_141:
        /* <DEDUP_REMOVED lines=9> */
.L_x_143:
        /* <DEDUP_REMOVED lines=9> */
.L_x_145:
        /* <DEDUP_REMOVED lines=9> */
.L_x_147:
        /* <DEDUP_REMOVED lines=9> */
.L_x_149:
        /* <DEDUP_REMOVED lines=9> */
.L_x_151:
        /* <DEDUP_REMOVED lines=9> */
.L_x_153:
        /* <DEDUP_REMOVED lines=9> */
.L_x_155:
        /* <DEDUP_REMOVED lines=9> */
.L_x_157:
        /* <DEDUP_REMOVED lines=9> */
.L_x_159:
        /* <DEDUP_REMOVED lines=9> */
.L_x_161:
[----:B------:R-:W-:-:S04]  /*2ca0*/  UIADD3 UR6, UPT, UPT, UR6, 0x1, URZ ;  /* 0x0000000106067890 */ /* 0x000fc8000fffe0ff */
[----:B------:R-:W-:-:S04]  /*2cb0*/  UISETP.NE.AND UP0, UPT, UR6, 0x10, UPT ;  /* 0x000000100600788c */ /* 0x000fc8000bf05270 */
[----:B------:R-:W-:Y:S02]  /*2cc0*/  USEL UR5, URZ, 0x1, UP0 ;  /* 0x00000001ff057887 */ /* 0x000fe40008000000 */
[----:B------:R-:W-:-:S04]  /*2cd0*/  USEL UR6, UR6, URZ, UP0 ;  /* 0x000000ff06067287 */ /* 0x000fc80008000000 */
[----:B------:R-:W-:Y:S01]  /*2ce0*/  ULEA UR6, UR6, UR4, 0x3 ;  /* 0x0000000406067291 */ /* 0x000fe2000f8e18ff */
[----:B------:R-:W-:-:S04]  /*2cf0*/  LOP3.LUT R2, R2, UR5, RZ, 0x3c, !PT ;  /* 0x0000000502027c12 */ /* 0x000fc8000f8e3cff */
[----:B------:R-:W-:Y:S01]  /*2d00*/  SHF.L.U32 R2, R2, 0x1f, RZ ;  /* 0x0000001f02027819 */ /* 0x000fe200000006ff */
[----:B-1--4-:R-:W-:-:S07]  /*2d10*/  IMAD.U32 R0, RZ, RZ, UR6 ;  /* 0x00000006ff007e24 */ /* 0x012fce000f8e00ff */
.L_x_52:
[----:B-1----:R1:W2:Y:S02]  /*2d20*/  SYNCS.PHASECHK.TRANS64.TRYWAIT P0, [R0+URZ], R2 ;  /* 0x00000002000075a7 */ /* 0x0022a400080011ff */
[----:B--2---:R-:W-:Y:S05]  /*2d30*/  @!P0 NANOSLEEP.SYNCS 0x989680 ;  /* 0x009896800000895d */ /* 0x004fea0003900000 */
[----:B------:R-:W2:Y:S02]  /*2d40*/  @!P0 SYNCS.PHASECHK.TRANS64 P0, [R0+URZ], R2 ;  /* 0x00000002000085a7 */ /* 0x000ea400080010ff */
[----:B--2---:R-:W-:Y:S05]  /*2d50*/  @P0 EXIT ;  /* 0x000000000000094d */ /* 0x004fea0003800000 */
[----:B------:R-:W-:Y:S05]  /*2d60*/  BRA `(.L_x_52) ;  /* 0xfffffffc00ec7947 */ /* 0x000fea000383ffff */
.L_x_18:
[----:B------:R-:W-:-:S04]  /*2d70*/  UISETP.NE.AND UP1, UPT, UR37, URZ, UPT ;  /* 0x000000ff2500728c */ /* 0x000fc8000bf25270 */
[----:B------:R-:W-:-:S09]  /*2d80*/  UISETP.NE.OR UP1, UPT, UR8, 0x1, UP1 ;  /* 0x000000010800788c */ /* 0x000fd20008f25670 */
[----:B------:R-:W-:Y:S05]  /*2d90*/  BRA.U UP1, `(.L_x_53) ;  /* 0x0000000501487547 */ /* 0x000fea000b800000 */
[----:B------:R-:W-:Y:S01]  /*2da0*/  ISETP.NE.AND P2, PT, R2, RZ, PT ;  /* 0x000000ff0200720c */ /* 0x000fe20003f45270 */
[----:B------:R-:W-:Y:S01]  /*2db0*/  IMAD.MOV.U32 R12, RZ, RZ, 0x1 ;  /* 0x00000001ff0c7424 */ /* 0x000fe200078e00ff */
[----:B------:R-:W-:Y:S02]  /*2dc0*/  CS2R R10, SRZ ;  /* 0x00000000000a7805 */ /* 0x000fe4000001ff00 */
[----:B------:R-:W-:Y:S01]  /*2dd0*/  CS2R R8, SRZ ;  /* 0x0000000000087805 */ /* 0x000fe2000001ff00 */
[----:B------:R-:W-:Y:S01]  /*2de0*/  UMOV UR4, 0x400 ;  /* 0x0000040000047882 */ /* 0x000fe20000000000 */
[----:B------:R-:W-:Y:S01]  /*2df0*/  UMOV UR6, URZ ;  /* 0x000000ff00067c82 */ /* 0x000fe20008000000 */
[----:B------:R-:W-:-:S12]  /*2e00*/  ULEA UR37, UR37, UR4, 0x18 ;  /* 0x0000000425257291 */ /* 0x000fd8000f8ec0ff */
.L_x_57:
[----:B------:R-:W-:Y:S02]  /*2e10*/  LEA R0, R8, UR37, 0x3 ;  /* 0x0000002508007c11 */ /* 0x000fe4000f8e18ff */
[----:B------:R-:W-:-:S03]  /*2e20*/  SHF.L.U32 R4, R9, 0x1f, RZ ;  /* 0x0000001f09047819 */ /* 0x000fc600000006ff */
[----:B------:R-:W-:Y:S01]  /*2e30*/  VIADD R5, R0, 0x1b0 ;  /* 0x000001b000057836 */ /* 0x000fe20000000000 */
[----:B------:R-:W1:Y:S02]  /*2e40*/  SYNCS.PHASECHK.TRANS64.TRYWAIT P0, [R0+URZ+0x1a0], R4 ;  /* 0x0001a004000075a7 */ /* 0x000e6400080011ff */
[----:B-1----:R-:W-:Y:S05]  /*2e50*/  @!P0 BRA `(.L_x_54) ;  /* 0x0000005400288947 */ /* 0x002fea0003800000 */
.L_x_162:
[----:B------:R-:W-:Y:S01]  /*2e60*/  ULEA UR5, UR6, UR37, 0x3 ;  /* 0x0000002506057291 */ /* 0x000fe2000f8e18ff */
[----:B-1----:R-:W-:Y:S01]  /*2e70*/  PRMT R0, RZ, 0x654, R5 ;  /* 0x00000654ff007816 */ /* 0x002fe20000000005 */
[----:B------:R-:W-:Y:S01]  /*2e80*/  @!P2 IMAD.MOV.U32 R4, RZ, RZ, 0x10 ;  /* 0x00000010ff04a424 */ /* 0x000fe200078e00ff */
[----:B------:R-:W-:Y:S01]  /*2e90*/  SHF.L.U32 R5, R12, 0x1f, RZ ;  /* 0x0000001f0c057819 */ /* 0x000fe200000006ff */
[----:B------:R-:W-:Y:S01]  /*2ea0*/  UIADD3 UR4, UPT, UPT, UR5, 0x140, URZ ;  /* 0x0000014005047890 */ /* 0x000fe2000fffe0ff */
[----:B------:R1:W-:Y:S05]  /*2eb0*/  SYNCS.ARRIVE.TRANS64.RED.A1T0 RZ, [R0+URZ], RZ ;  /* 0x000000ff00ff79a7 */ /* 0x0003ea00081004ff */
[----:B------:R-:W-:Y:S01]  /*2ec0*/  IMAD.U32 R6, RZ, RZ, UR4 ;  /* 0x00000004ff067e24 */ /* 0x000fe2000f8e00ff */
[----:B------:R-:W2:Y:S04]  /*2ed0*/  SYNCS.PHASECHK.TRANS64.TRYWAIT P0, [UR5+0x150], R5 ;  /* 0x00015005ff0075a7 */ /* 0x000ea80008001105 */
[----:B------:R-:W-:Y:S01]  /*2ee0*/  PRMT R6, R2, 0x654, R6 ;  /* 0x0000065402067816 */ /* 0x000fe20000000006 */
[----:B-12---:R-:W-:Y:S06]  /*2ef0*/  @!P0 BRA `(.L_x_55) ;  /* 0x0000005400148947 */ /* 0x006fec0003800000 */
.L_x_164:
[----:B------:R-:W-:Y:S01]  /*2f00*/  ULEA UR4, UR6, UR37, 0x4 ;  /* 0x0000002506047291 */ /* 0x000fe2000f8e20ff */
[----:B------:R-:W-:Y:S01]  /*2f10*/  SEL R3, R6, R3, !P2 ;  /* 0x0000000306037207 */ /* 0x000fe20005000000 */
[----:B------:R-:W-:Y:S01]  /*2f20*/  UIADD3 UR5, UPT, UPT, UR5, 0x140, URZ ;  /* 0x0000014005057890 */ /* 0x000fe2000fffe0ff */
[----:B-1----:R-:W-:Y:S01]  /*2f30*/  LEA R0, R11, UR37, 0x3 ;  /* 0x000000250b007c11 */ /* 0x002fe2000f8e18ff */
[----:B------:R-:W-:Y:S01]  /*2f40*/  UIADD3 UR4, UPT, UPT, UR4, 0x1d0, URZ ;  /* 0x000001d004047890 */ /* 0x000fe2000fffe0ff */
[----:B------:R1:W-:Y:S01]  /*2f50*/  @!P2 SYNCS.ARRIVE.TRANS64.RED RZ, [R3+URZ], R4 ;  /* 0x0000000403ffa9a7 */ /* 0x0003e200080004ff */
[----:B------:R-:W-:Y:S01]  /*2f60*/  UIADD3 UR6, UPT, UPT, UR6, 0x1, URZ ;  /* 0x0000000106067890 */ /* 0x000fe2000fffe0ff */
[----:B------:R-:W-:-:S03]  /*2f70*/  VIADD R8, R8, 0x1 ;  /* 0x0000000108087836 */ /* 0x000fc60000000000 */
[----:B------:R-:W-:Y:S02]  /*2f80*/  UISETP.NE.AND UP0, UPT, UR6, 0x2, UPT ;  /* 0x000000020600788c */ /* 0x000fe4000bf05270 */
[----:B------:R-:W-:Y:S01]  /*2f90*/  ISETP.NE.AND P0, PT, R8, 0x2, PT ;  /* 0x000000020800780c */ /* 0x000fe20003f05270 */
[----:B------:R-:W-:Y:S06]  /*2fa0*/  UGETNEXTWORKID.BROADCAST [UR4], [UR5] ;  /* 0x00000000040073ca */ /* 0x000fec0008000100 */
[----:B------:R-:W-:Y:S02]  /*2fb0*/  USEL UR4, URZ, 0x1, UP0 ;  /* 0x00000001ff047887 */ /* 0x000fe40008000000 */
[----:B------:R-:W-:-:S04]  /*2fc0*/  USEL UR6, UR6, URZ, UP0 ;  /* 0x000000ff06067287 */ /* 0x000fc80008000000 */
[----:B------:R-:W-:Y:S02]  /*2fd0*/  LOP3.LUT R12, R12, UR4, RZ, 0x3c, !PT ;  /* 0x000000040c0c7c12 */ /* 0x000fe4000f8e3cff */
[----:B-1----:R-:W-:-:S04]  /*2fe0*/  SHF.L.U32 R4, R10, 0x1f, RZ ;  /* 0x0000001f0a047819 */ /* 0x002fc800000006ff */
[----:B------:R-:W1:Y:S02]  /*2ff0*/  SYNCS.PHASECHK.TRANS64.TRYWAIT P1, [R0+URZ+0x140], R4 ;  /* 0x00014004000075a7 */ /* 0x000e6400080211ff */
[----:B-1----:R-:W-:Y:S05]  /*3000*/  @!P1 BRA `(.L_x_56) ;  /* 0x0000005000e89947 */ /* 0x002fea0003800000 */
.L_x_165:
[C---:B-1----:R-:W-:Y:S01]  /*3010*/  LEA R4, R11.reuse, UR37, 0x4 ;  /* 0x000000250b047c11 */ /* 0x042fe2000f8e20ff */
[----:B------:R-:W-:Y:S01]  /*3020*/  VIADD R0, R0, 0x150 ;  /* 0x0000015000007836 */ /* 0x000fe20000000000 */
[----:B------:R-:W-:Y:S01]  /*3030*/  SEL R8, R8, RZ, P0 ;  /* 0x000000ff08087207 */ /* 0x000fe20000000000 */
[----:B------:R-:W-:-:S03]  /*3040*/  VIADD R11, R11, 0x1 ;  /* 0x000000010b0b7836 */ /* 0x000fc60000000000 */
[----:B------:R-:W1:Y:S01]  /*3050*/  LDS.128 R4, [R4+0x1d0] ;  /* 0x0001d00004047984 */ /* 0x000e620000000c00 */
[----:B------:R-:W-:Y:S02]  /*3060*/  PRMT R0, RZ, 0x654, R0 ;  /* 0x00000654ff007816 */ /* 0x000fe40000000000 */
[C---:B------:R-:W-:Y:S01]  /*3070*/  ISETP.NE.AND P1, PT, R11.reuse, 0x2, PT ;  /* 0x000000020b00780c */ /* 0x040fe20003f25270 */
[----:B------:R-:W-:Y:S01]  /*3080*/  @!PT LDS RZ, [RZ] ;  /* 0x00000000fffff984 */ /* 0x000fe20000000800 */
[----:B------:R-:W-:Y:S01]  /*3090*/  @!PT LDS RZ, [RZ] ;  /* 0x00000000fffff984 */ /* 0x000fe20000000800 */
[----:B------:R-:W-:Y:S01]  /*30a0*/  @!PT LDS RZ, [RZ] ;  /* 0x00000000fffff984 */ /* 0x000fe20000000800 */
[----:B------:R-:W-:Y:S01]  /*30b0*/  @!PT LDS RZ, [RZ] ;  /* 0x00000000fffff984 */ /* 0x000fe20000000800 */
[----:B------:R2:W-:Y:S06]  /*30c0*/  MEMBAR.ALL.CTA ;  /* 0x0000000000007992 */ /* 0x0005ec0000008000 */
[----:B--2---:R-:W2:Y:S01]  /*30d0*/  FENCE.VIEW.ASYNC.S ;  /* 0x00000000000073c6 */ /* 0x004ea20000000000 */
[----:B------:R-:W-:Y:S01]  /*30e0*/  SEL R11, R11, RZ, P1 ;  /* 0x000000ff0b0b7207 */ /* 0x000fe20000800000 */
[----:B--2---:R2:W-:Y:S01]  /*30f0*/  SYNCS.ARRIVE.TRANS64.RED.A1T0 RZ, [R0+URZ], RZ ;  /* 0x000000ff00ff79a7 */ /* 0x0045e200081004ff */
[----:B-1----:R-:W-:-:S02]  /*3100*/  LOP3.LUT P3, RZ, R6, 0x1, RZ, 0xc0, !PT ;  /* 0x0000000106ff7812 */ /* 0x002fc4000786c0ff */
[----:B------:R-:W-:-:S04]  /*3110*/  SEL R4, RZ, 0x1, P1 ;  /* 0x00000001ff047807 */ /* 0x000fc80000800000 */
[----:B------:R-:W-:Y:S02]  /*3120*/  LOP3.LUT R10, R10, R4, RZ, 0x3c, !PT ;  /* 0x000000040a0a7212 */ /* 0x000fe400078e3cff */
[----:B--2---:R-:W-:-:S04]  /*3130*/  SEL R0, RZ, 0x1, P0 ;  /* 0x00000001ff007807 */ /* 0x004fc80000000000 */
[----:B------:R-:W-:Y:S01]  /*3140*/  LOP3.LUT R9, R9, R0, RZ, 0x3c, !PT ;  /* 0x0000000009097212 */ /* 0x000fe200078e3cff */
[----:B------:R-:W-:Y:S06]  /*3150*/  @P3 BRA `(.L_x_57) ;  /* 0xfffffffc002c3947 */ /* 0x000fec000383ffff */
[----:B------:R-:W-:Y:S01]  /*3160*/  ULEA UR5, UR6, UR37, 0x3 ;  /* 0x0000002506057291 */ /* 0x000fe2000f8e18ff */
[----:B------:R-:W-:-:S08]  /*3170*/  SHF.L.U32 R2, R12, 0x1f, RZ ;  /* 0x0000001f0c027819 */ /* 0x000fd000000006ff */
[----:B------:R-:W1:Y:S02]  /*3180*/  SYNCS.PHASECHK.TRANS64 P0, [UR5+0x150], R2 ;  /* 0x00015002ff0075a7 */ /* 0x000e640008001005 */
[----:B-1----:R-:W-:Y:S05]  /*3190*/  @P0 BRA `(.L_x_58) ;  /* 0x0000000000080947 */ /* 0x002fea0003800000 */
[----:B------:R-:W1:Y:S02]  /*31a0*/  SYNCS.PHASECHK.TRANS64.TRYWAIT P0, [UR5+0x150], R2 ;  /* 0x00015002ff0075a7 */ /* 0x000e640008001105 */
[----:B-1----:R-:W-:Y:S05]  /*31b0*/  @!P0 BRA `(.L_x_59) ;  /* 0x0000005000908947 */ /* 0x002fea0003800000 */
.L_x_58:
[----:B------:R-:W-:-:S04]  /*31c0*/  UIADD3 UR4, UPT, UPT, UR6, 0x1, URZ ;  /* 0x0000000106047890 */ /* 0x000fc8000fffe0ff */
[----:B------:R-:W-:-:S04]  /*31d0*/  UISETP.NE.AND UP0, UPT, UR4, 0x2, UPT ;  /* 0x000000020400788c */ /* 0x000fc8000bf05270 */
[----:B------:R-:W-:Y:S02]  /*31e0*/  USEL UR7, URZ, 0x1, UP0 ;  /* 0x00000001ff077887 */ /* 0x000fe40008000000 */
[----:B------:R-:W-:-:S04]  /*31f0*/  USEL UR4, UR4, URZ, UP0 ;  /* 0x000000ff04047287 */ /* 0x000fc80008000000 */
[----:B------:R-:W-:Y:S01]  /*3200*/  ULEA UR4, UR4, UR37, 0x3 ;  /* 0x0000002504047291 */ /* 0x000fe2000f8e18ff */
[----:B-1----:R-:W-:-:S04]  /*3210*/  LOP3.LUT R2, R12, UR7, RZ, 0x3c, !PT ;  /* 0x000000070c027c12 */ /* 0x002fc8000f8e3cff */
[----:B------:R-:W-:-:S04]  /*3220*/  SHF.L.U32 R0, R2, 0x1f, RZ ;  /* 0x0000001f02007819 */ /* 0x000fc800000006ff */
[----:B------:R-:W1:Y:S02]  /*3230*/  SYNCS.PHASECHK.TRANS64 P0, [UR4+0x150], R0 ;  /* 0x00015000ff0075a7 */ /* 0x000e640008001004 */
[----:B-1----:R-:W-:Y:S05]  /*3240*/  @P0 EXIT ;  /* 0x000000000000094d */ /* 0x002fea0003800000 */
[----:B------:R-:W-:Y:S02]  /*3250*/  SHF.L.U32 R2, R2, 0x1f, RZ ;  /* 0x0000001f02027819 */ /* 0x000fe400000006ff */
[----:B------:R-:W-:-:S07]  /*3260*/  MOV R0, UR4 ;  /* 0x0000000400007c02 */ /* 0x000fce0008000f00 */
.L_x_60:
[----:B-1----:R1:W2:Y:S02]  /*3270*/  SYNCS.PHASECHK.TRANS64.TRYWAIT P0, [R0+URZ+0x150], R2 ;  /* 0x00015002000075a7 */ /* 0x0022a400080011ff */
[----:B--2---:R-:W-:Y:S05]  /*3280*/  @!P0 NANOSLEEP.SYNCS 0x989680 ;  /* 0x009896800000895d */ /* 0x004fea0003900000 */
[----:B------:R-:W2:Y:S02]  /*3290*/  @!P0 SYNCS.PHASECHK.TRANS64 P0, [R0+URZ+0x150], R2 ;  /* 0x00015002000085a7 */ /* 0x000ea400080010ff */
[----:B--2---:R-:W-:Y:S05]  /*32a0*/  @P0 EXIT ;  /* 0x000000000000094d */ /* 0x004fea0003800000 */
[----:B------:R-:W-:Y:S05]  /*32b0*/  BRA `(.L_x_60) ;  /* 0xfffffffc00ec7947 */ /* 0x000fea000383ffff */
.L_x_53:
[----:B------:R-:W-:-:S09]  /*32c0*/  UISETP.NE.AND UP1, UPT, UR8, URZ, UPT ;  /* 0x000000ff0800728c */ /* 0x000fd2000bf25270 */
[----:B------:R-:W-:Y:S05]  /*32d0*/  BRA.U UP1, `(.L_x_61) ;  /* 0x0000000d017c7547 */ /* 0x000fea000b800000 */
[----:B------:R-:W-:Y:S01]  /*32e0*/  UMOV UR4, 0x40 ;  /* 0x0000004000047882 */ /* 0x000fe20000000000 */
[----:B------:R-:W-:Y:S01]  /*32f0*/  NOP ;  /* 0x0000000000007918 */ /* 0x000fe20000000000 */
[----:B------:R-:W-:Y:S01]  /*3300*/  ULEA UR4, UR37, UR4, 0x18 ;  /* 0x0000000425047291 */ /* 0x000fe2000f8ec0ff */
[----:B------:R-:W-:Y:S02]  /*3310*/  UMOV UR5, 0x400 ;  /* 0x0000040000057882 */ /* 0x000fe40000000000 */
[----:B------:R-:W-:-:S06]  /*3320*/  ULEA UR37, UR37, UR5, 0x18 ;  /* 0x0000000525257291 */ /* 0x000fcc000f8ec0ff */
[----:B------:R-:W1:Y:S02]  /*3330*/  LDS.U8 R0, [UR4+0x1c] ;  /* 0x00001c04ff007984 */ /* 0x000e640008000000 */
[----:B-1----:R-:W-:-:S13]  /*3340*/  ISETP.NE.AND P0, PT, R0, RZ, PT ;  /* 0x000000ff0000720c */ /* 0x002fda0003f05270 */
[----:B------:R-:W-:Y:S05]  /*3350*/  @P0 BRA `(.L_x_62) ;  /* 0x0000000000580947 */ /* 0x000fea0003800000 */
[----:B------:R-:W-:-:S13]  /*3360*/  ELECT P0, URZ, PT ;  /* 0x0000000000ff782f */ /* 0x000fda0003800000 */
[----:B------:R-:W-:Y:S05]  /*3370*/  @!P0 BRA `(.L_x_63) ;  /* 0x0000000000608947 */ /* 0x000fea0003800000 */
[----:B------:R-:W-:Y:S01]  /*3380*/  UMOV UR5, 0x10 ;  /* 0x0000001000057882 */ /* 0x000fe20000000000 */
[----:B------:R-:W-:Y:S01]  /*3390*/  HFMA2 R0, -RZ, RZ, 0, 5.9604644775390625e-08 ;  /* 0x00000001ff007431 */ /* 0x000fe200000001ff */
[----:B------:R-:W-:-:S03]  /*33a0*/  MOV R2, 0xffff ;  /* 0x0000ffff00027802 */ /* 0x000fc60000000f00 */
[----:B------:R-:W-:Y:S04]  /*33b0*/  DEPBAR.LE SB1, 0x36 ;  /* 0x00009d800000791a */ /* 0x000fe80000000000 */
[----:B------:R-:W1:Y:S02]  /*33c0*/  UTCATOMSWS.FIND_AND_SET.ALIGN UP0, UR5, UR5 ;  /* 0x00000005000575e3 */ /* 0x000e640008000800 */
[----:B-1----:R-:W-:Y:S01]  /*33d0*/  MOV R3, UR5 ;  /* 0x0000000500037c02 */ /* 0x002fe20008000f00 */
[----:B------:R-:W-:Y:S06]  /*33e0*/  BRA.U UP0, `(.L_x_64) ;  /* 0x0000000100187547 */ /* 0x000fec000b800000 */
.L_x_65:
[----:B------:R-:W-:Y:S05]  /*33f0*/  NANOSLEEP 0x64 ;  /* 0x000000640000795d */ /* 0x000fea0003800000 */
[----:B------:R-:W-:-:S05]  /*3400*/  UMOV UR5, 0x10 ;  /* 0x0000001000057882 */ /* 0x000fca0000000000 */
[----:B------:R-:W-:Y:S04]  /*3410*/  DEPBAR.LE SB1, 0x36 ;  /* 0x00009d800000791a */ /* 0x000fe80000000000 */
[----:B------:R-:W1:Y:S02]  /*3420*/  UTCATOMSWS.FIND_AND_SET.ALIGN UP0, UR5, UR5 ;  /* 0x00000005000575e3 */ /* 0x000e640008000800 */
[----:B-1----:R-:W-:Y:S01]  /*3430*/  MOV R3, UR5 ;  /* 0x0000000500037c02 */ /* 0x002fe20008000f00 */
[----:B------:R-:W-:Y:S05]  /*3440*/  BRA.U !UP0, `(.L_x_65) ;  /* 0xfffffffd08e87547 */ /* 0x000fea000b83ffff */
.L_x_64:
[-C--:B------:R-:W-:Y:S02]  /*3450*/  SHF.L.U32 R2, R2, R3.reuse, RZ ;  /* 0x0000000302027219 */ /* 0x080fe400000006ff */
[----:B------:R-:W-:Y:S01]  /*3460*/  SHF.L.U32 R0, R0, R3, RZ ;  /* 0x0000000300007219 */ /* 0x000fe200000006ff */
[----:B------:R-:W-:Y:S02]  /*3470*/  IMAD.SHL.U32 R3, R3, 0x20, RZ ;  /* 0x0000002003037824 */ /* 0x000fe400078e00ff */
[----:B------:R1:W-:Y:S04]  /*3480*/  ATOMS.OR RZ, [UR4+0x14], R2 ;  /* 0x00001402ffff798c */ /* 0x0003e8000b000004 */
[----:B------:R1:W-:Y:S04]  /*3490*/  ATOMS.OR RZ, [UR4+0x18], R0 ;  /* 0x00001800ffff798c */ /* 0x0003e8000b000004 */
[----:B------:R1:W-:Y:S01]  /*34a0*/  STS [UR37+0x1f0], R3 ;  /* 0x0001f003ff007988 */ /* 0x0003e20008000825 */
[----:B------:R-:W-:Y:S05]  /*34b0*/  BRA `(.L_x_63) ;  /* 0x0000000000107947 */ /* 0x000fea0003800000 */
.L_x_62:
[----:B------:R-:W-:Y:S02]  /*34c0*/  MOV R0, 0xffffffff ;  /* 0xffffffff00007802 */ /* 0x000fe40000000f00 */
[----:B------:R-:W-:-:S03]  /*34d0*/  MOV R2, 0x3500 ;  /* 0x0000350000027802 */ /* 0x000fc60000000f00 */
[----:B------:R1:W-:Y:S04]  /*34e0*/  STS [UR37+0x1f0], R0 ;  /* 0x0001f000ff007988 */ /* 0x0003e80008000825 */
[----:B-1-3-5:R-:W-:Y:S05]  /*34f0*/  CALL.REL.NOINC `($__internal_1_$__cuda_sm10x_tcgen05_guardrail_trap_phase_invalid_during_alloc) ;  /* 0x0000005400647944 */ /* 0x02afea0003c00000 */
.L_x_63:
[----:B------:R-:W-:Y:S05]  /*3500*/  WARPSYNC.ALL ;  /* 0x0000000000007948 */ /* 0x000fea0003800000 */
[----:B------:R-:W2:Y:S01]  /*3510*/  S2UR UR6, SR_CgaCtaId ;  /* 0x00000000000679c3 */ /* 0x000ea20000008800 */
[----:B------:R-:W-:Y:S01]  /*3520*/  UMOV UR4, 0x400 ;  /* 0x0000040000047882 */ /* 0x000fe20000000000 */
[----:B------:R-:W-:-:S06]  /*3530*/  NOP ;  /* 0x0000000000007918 */ /* 0x000fcc0000000000 */
[----:B------:R-:W-:Y:S06]  /*3540*/  BAR.ARV 0x6, 0xa0 ;  /* 0x0182800000007b1d */ /* 0x000fec0000002000 */
[----:B------:R-:W4:Y:S01]  /*3550*/  LDCU UR7, c[0x0][0x38c] ;  /* 0x00007180ff0777ac */ /* 0x000f220008000800 */
[----:B------:R-:W-:Y:S01]  /*3560*/  IMAD.MOV.U32 R11, RZ, RZ, 0x1 ;  /* 0x00000001ff0b7424 */ /* 0x000fe200078e00ff */
[----:B------:R-:W-:Y:S01]  /*3570*/  CS2R R8, SRZ ;  /* 0x0000000000087805 */ /* 0x000fe2000001ff00 */
[----:B------:R-:W-:Y:S01]  /*3580*/  IMAD.MOV.U32 R10, RZ, RZ, RZ ;  /* 0x000000ffff0a7224 */ /* 0x000fe200078e00ff */
[----:B------:R-:W-:Y:S01]  /*3590*/  UMOV UR18, URZ ;  /* 0x000000ff00127c82 */ /* 0x000fe20008000000 */
[----:B------:R-:W-:Y:S01]  /*35a0*/  UMOV UR17, URZ ;  /* 0x000000ff00117c82 */ /* 0x000fe20008000000 */
[----:B------:R-:W-:Y:S01]  /*35b0*/  UMOV UR22, 0x0 ;  /* 0x0000000000167882 */ /* 0x000fe20000000000 */
[----:B------:R-:W-:Y:S01]  /*35c0*/  UMOV UR23, 0x8100010 ;  /* 0x0810001000177882 */ /* 0x000fe20000000000 */
[----:B------:R-:W-:Y:S01]  /*35d0*/  UMOV UR20, 0x0 ;  /* 0x0000000000147882 */ /* 0x000fe20000000000 */
[----:B------:R-:W-:Y:S01]  /*35e0*/  UMOV UR21, 0x8100010 ;  /* 0x0810001000157882 */ /* 0x000fe20000000000 */
[----:B--2---:R-:W-:Y:S01]  /*35f0*/  ULEA UR6, UR6, UR4, 0x18 ;  /* 0x0000000406067291 */ /* 0x004fe2000f8ec0ff */
[----:B------:R-:W2:Y:S03]  /*3600*/  LDCU UR4, c[0x0][0x38c] ;  /* 0x00007180ff0477ac */ /* 0x000ea60008000800 */
[----:B------:R-:W-:-:S02]  /*3610*/  UIADD3 UR11, UPT, UPT, UR6, 0x6400, URZ ;  /* 0x00006400060b7890 */ /* 0x000fc4000fffe0ff */
[----:B----4-:R-:W-:-:S03]  /*3620*/  UIADD3 UR7, UPT, UPT, UR7, 0x1f, URZ ;  /* 0x0000001f07077890 */ /* 0x010fc6000fffe0ff */
[----:B-1----:R-:W1:Y:S01]  /*3630*/  LDS R0, [UR6+0x1f0] ;  /* 0x0001f006ff007984 */ /* 0x002e620008000800 */
[----:B------:R-:W-:Y:S02]  /*3640*/  UIADD3 UR12, UPT, UPT, UR6, 0x26400, URZ ;  /* 0x00026400060c7890 */ /* 0x000fe4000fffe0ff */
[----:B------:R-:W-:Y:S02]  /*3650*/  USHF.R.S32.HI UR5, URZ, 0x1f, UR7 ;  /* 0x0000001fff057899 */ /* 0x000fe40008011407 */
[----:B------:R-:W-:Y:S02]  /*3660*/  USHF.R.U32.HI UR11, URZ, 0x4, UR11 ;  /* 0x00000004ff0b7899 */ /* 0x000fe4000801160b */
[----:B------:R-:W-:Y:S02]  /*3670*/  ULEA.HI UR5, UR5, UR7, URZ, 0x5 ;  /* 0x0000000705057291 */ /* 0x000fe4000f8f28ff */
[----:B------:R-:W-:Y:S02]  /*3680*/  USHF.R.U32.HI UR12, URZ, 0x4, UR12 ;  /* 0x00000004ff0c7899 */ /* 0x000fe4000801160c */
[----:B------:R-:W-:-:S02]  /*3690*/  USHF.R.S32.HI UR5, URZ, 0x5, UR5 ;  /* 0x00000005ff057899 */ /* 0x000fc40008011405 */
[----:B------:R-:W-:Y:S02]  /*36a0*/  ULOP3.LUT UR11, UR11, 0x3fff, URZ, 0xc0, !UPT ;  /* 0x00003fff0b0b7892 */ /* 0x000fe4000f8ec0ff */
[----:B------:R-:W-:Y:S02]  /*36b0*/  UISETP.LT.AND UP0, UPT, UR5, 0x1, UPT ;  /* 0x000000010500788c */ /* 0x000fe4000bf01270 */
[----:B------:R-:W-:Y:S02]  /*36c0*/  ULOP3.LUT UR12, UR12, 0x3fff, URZ, 0xc0, !UPT ;  /* 0x00003fff0c0c7892 */ /* 0x000fe4000f8ec0ff */
[----:B------:R-:W-:Y:S02]  /*36d0*/  USEL UR10, UR5, 0x1, !UP0 ;  /* 0x00000001050a7887 */ /* 0x000fe4000c000000 */
[----:B------:R-:W-:Y:S02]  /*36e0*/  ULOP3.LUT UR11, UR11, 0x10000, URZ, 0xfc, !UPT ;  /* 0x000100000b0b7892 */ /* 0x000fe4000f8efcff */
[----:B------:R-:W-:-:S02]  /*36f0*/  ULOP3.LUT UR12, UR12, 0x10000, URZ, 0xfc, !UPT ;  /* 0x000100000c0c7892 */ /* 0x000fc4000f8efcff */
[----:B------:R-:W-:Y:S02]  /*3700*/  UIADD3 UR10, UPT, UPT, -UR10, URZ, URZ ;  /* 0x000000ff0a0a7290 */ /* 0x000fe4000fffe1ff */
[----:B--2---:R-:W-:Y:S01]  /*3710*/  UISETP.GE.AND UP3, UPT, UR4, 0x1, UPT ;  /* 0x000000010400788c */ /* 0x004fe2000bf66270 */
[----:B-1----:R-:W-:-:S15]  /*3720*/  R2UR UR19, R0 ;  /* 0x00000000001372ca */ /* 0x002fde00000e0000 */
.L_x_72:
[----:B------:R-:W-:Y:S02]  /*3730*/  LEA R0, R10, UR6, 0x3 ;  /* 0x000000060a007c11 */ /* 0x000fe4000f8e18ff */
[----:B------:R-:W-:Y:S02]  /*3740*/  SHF.L.U32 R2, R9, 0x1f, RZ ;  /* 0x0000001f09027819 */ /* 0x000fe400000006ff */
[----:B------:R-:W-:Y:S01]  /*3750*/  PLOP3.LUT P0, PT, PT, PT, UP3, 0x80, 0x8 ;  /* 0x000000000008781c */ /* 0x000fe20003f0f038 */
[----:B------:R-:W-:Y:S01]  /*3760*/  VIADD R3, R0, 0x150 ;  /* 0x0000015000037836 */ /* 0x000fe20000000000 */
[----:B-1----:R-:W1:Y:S02]  /*3770*/  SYNCS.PHASECHK.TRANS64.TRYWAIT P1, [R0+URZ+0x140], R2 ;  /* 0x00014002000075a7 */ /* 0x002e6400080211ff */
[----:B-1--4-:R-:W-:Y:S09]  /*3780*/  @!P1 BRA `(.L_x_66) ;  /* 0x0000004c00349947 */ /* 0x012ff20003800000 */
.L_x_167:
[----:B------:R-:W-:Y:S01]  /*3790*/  LEA R4, R10, UR6, 0x4 ;  /* 0x000000060a047c11 */ /* 0x000fe2000f8e20ff */
[----:B------:R-:W-:Y:S01]  /*37a0*/  @UP3 ULEA UR4, UR17, UR6, 0x3 ;  /* 0x0000000611043291 */ /* 0x000fe2000f8e18ff */
[----:B------:R-:W-:Y:S01]  /*37b0*/  PLOP3.LUT P2, PT, PT, PT, PT, 0x80, 0x8 ;  /* 0x000000000008781c */ /* 0x000fe20003f4f070 */
[----:B------:R-:W-:Y:S01]  /*37c0*/  ULEA UR8, UR18, UR6, 0x3 ;  /* 0x0000000612087291 */ /* 0x000fe2000f8e18ff */
[----:B------:R-:W-:Y:S01]  /*37d0*/  PRMT R3, RZ, 0x654, R3 ;  /* 0x00000654ff037816 */ /* 0x000fe20000000003 */
[----:B------:R-:W-:Y:S01]  /*37e0*/  ULEA UR9, UR18, UR19, 0x6 ;  /* 0x0000001312097291 */ /* 0x000fe2000f8e30ff */
[----:B------:R-:W2:Y:S01]  /*37f0*/  LDS.128 R4, [R4+0x1d0] ;  /* 0x0001d00004047984 */ /* 0x000ea20000000c00 */
[----:B-1----:R-:W-:Y:S02]  /*3800*/  @P0 SHF.L.U32 R2, R8, 0x1f, RZ ;  /* 0x0000001f08020819 */ /* 0x002fe400000006ff */
[----:B------:R-:W-:Y:S01]  /*3810*/  SHF.L.U32 R0, R11, 0x1f, RZ ;  /* 0x0000001f0b007819 */ /* 0x000fe200000006ff */
[----:B------:R-:W-:Y:S01]  /*3820*/  @!PT LDS RZ, [RZ] ;  /* 0x00000000fffff984 */ /* 0x000fe20000000800 */
[----:B------:R-:W-:Y:S01]  /*3830*/  @!PT LDS RZ, [RZ] ;  /* 0x00000000fffff984 */ /* 0x000fe20000000800 */
[----:B------:R-:W-:Y:S01]  /*3840*/  @!PT LDS RZ, [RZ] ;  /* 0x00000000fffff984 */ /* 0x000fe20000000800 */
[----:B------:R-:W-:Y:S01]  /*3850*/  @!PT LDS RZ, [RZ] ;  /* 0x00000000fffff984 */ /* 0x000fe20000000800 */
[----:B------:R1:W-:Y:S06]  /*3860*/  MEMBAR.ALL.CTA ;  /* 0x0000000000007992 */ /* 0x0003ec0000008000 */
[----:B-1----:R-:W1:Y:S02]  /*3870*/  FENCE.VIEW.ASYNC.S ;  /* 0x00000000000073c6 */ /* 0x002e640000000000 */
[----:B-1----:R1:W-:Y:S01]  /*3880*/  SYNCS.ARRIVE.TRANS64.RED.A1T0 RZ, [R3+URZ], RZ ;  /* 0x000000ff03ff79a7 */ /* 0x0023e200081004ff */
[----:B------:R1:W4:Y:S01]  /*3890*/  @P0 SYNCS.PHASECHK.TRANS64.TRYWAIT P2, [UR4], R2 ;  /* 0x00000002ff0005a7 */ /* 0x0003220008041104 */
[----:B--2---:R-:W-:Y:S01]  /*38a0*/  LOP3.LUT P1, RZ, R6, 0x1, RZ, 0xc0, !PT ;  /* 0x0000000106ff7812 */ /* 0x004fe2000782c0ff */
[----:B------:R-:W2:Y:S02]  /*38b0*/  SYNCS.PHASECHK.TRANS64.TRYWAIT P0, [UR8+0x180], R0 ;  /* 0x00018000ff0075a7 */ /* 0x000ea40008001108 */
[----:B-12-4-:R-:W-:Y:S10]  /*38c0*/  @!P0 BRA `(.L_x_67) ;  /* 0x0000004800f88947 */ /* 0x016ff40003800000 */
.L_x_169:
[----:B------:R-:W-:Y:S01]  /*38d0*/  IADD3 R10, PT, PT, R10, 0x1, RZ ;  /* 0x000000010a0a7810 */ /* 0x000fe20007ffe0ff */
[----:B------:R-:W-:Y:S06]  /*38e0*/  BRA.U !UP3, `(.L_x_68) ;  /* 0x000000010b987547 */ /* 0x000fec000b800000 */
[----:B------:R-:W-:Y:S01]  /*38f0*/  UPLOP3.LUT UP4, UPT, UPT, UPT, UPT, 0x40, 0x4 ;  /* 0x000000000004789c */ /* 0x000fe20003f8e870 */
[----:B------:R-:W-:Y:S01]  /*3900*/  UMOV UR16, UR10 ;  /* 0x0000000a00107c82 */ /* 0x000fe20008000000 */
[----:B------:R-:W-:Y:S01]  /*3910*/  UMOV UR15, UR5 ;  /* 0x00000005000f7c82 */ /* 0x000fe20008000000 */
[----:B------:R-:W-:-:S08]  /*3920*/  UMOV UR14, UR17 ;  /* 0x00000011000e7c82 */ /* 0x000fd00008000000 */
.L_x_71:
[----:B------:R-:W-:Y:S02]  /*3930*/  UIADD3 UR16, UPT, UPT, UR16, 0x1, URZ ;  /* 0x0000000110107890 */ /* 0x000fe4000fffe0ff */
[----:B--2---:R-:W-:Y:S02]  /*3940*/  ULEA UR7, UR14, UR6, 0x3 ;  /* 0x000000060e077291 */ /* 0x004fe4000f8e18ff */
[----:B------:R-:W-:Y:S01]  /*3950*/  UISETP.NE.AND UP0, UPT, UR16, URZ, UPT ;  /* 0x000000ff1000728c */ /* 0x000fe2000bf05270 */
[----:B----4-:R-:W-:Y:S10]  /*3960*/  @P2 BRA `(.L_x_69) ;  /* 0x00000000000c2947 */ /* 0x010ff40003800000 */
[----:B-1----:R-:W-:Y:S04]  /*3970*/  SHF.L.U32 R2, R8, 0x1f, RZ ;  /* 0x0000001f08027819 */ /* 0x002fe800000006ff */
[----:B------:R-:W1:Y:S02]  /*3980*/  SYNCS.PHASECHK.TRANS64.TRYWAIT P0, [UR7], R2 ;  /* 0x00000002ff0075a7 */ /* 0x000e640008001107 */
[----:B-1----:R-:W-:Y:S05]  /*3990*/  @!P0 BRA `(.L_x_70) ;  /* 0x0000004800dc8947 */ /* 0x002fea0003800000 */
.L_x_69:
[----:B------:R-:W-:Y:S01]  /*39a0*/  UISETP.NE.AND UP1, UPT, UR15, 0x1, UPT ;  /* 0x000000010f00788c */ /* 0x000fe2000bf25270 */
[----:B------:R-:W-:Y:S01]  /*39b0*/  PLOP3.LUT P2, PT, PT, PT, PT, 0x80, 0x8 ;  /* 0x000000000008781c */ /* 0x000fe20003f4f070 */
[----:B------:R-:W-:Y:S02]  /*39c0*/  UIADD3 UR17, UPT, UPT, UR14, 0x1, URZ ;  /* 0x000000010e117890 */ /* 0x000fe4000fffe0ff */
[----:B------:R-:W-:Y:S02]  /*39d0*/  ULEA UR24, UR14, UR12, 0x8 ;  /* 0x0000000c0e187291 */ /* 0x000fe4000f8e40ff */
[----:B------:R-:W-:Y:S01]  /*39e0*/  UISETP.NE.AND UP2, UPT, UR17, 0x10, UPT ;  /* 0x000000101100788c */ /* 0x000fe2000bf45270 */
[----:B------:R-:W-:Y:S01]  /*39f0*/  PLOP3.LUT P0, PT, PT, PT, UP1, 0x80, 0x8 ;  /* 0x000000000008781c */ /* 0x000fe20003f0f018 */
[----:B------:R-:W-:Y:S02]  /*3a00*/  ULEA UR26, UR14, UR11, 0x9 ;  /* 0x0000000b0e1a7291 */ /* 0x000fe4000f8e48ff */
[----:B------:R-:W-:Y:S02]  /*3a10*/  USEL UR13, URZ, 0x1, UP2 ;  /* 0x00000001ff0d7887 */ /* 0x000fe40009000000 */
[----:B------:R-:W-:Y:S02]  /*3a20*/  USEL UR17, UR17, URZ, UP2 ;  /* 0x000000ff11117287 */ /* 0x000fe40009000000 */
[----:B------:R-:W-:Y:S02]  /*3a30*/  UIADD3 UR30, UPT, UPT, UR24, 0x2, URZ ;  /* 0x00000002181e7890 */ /* 0x000fe4000fffe0ff */
[----:B------:R-:W-:Y:S01]  /*3a40*/  @UP1 ULEA UR4, UR17, UR6, 0x3 ;  /* 0x0000000611041291 */ /* 0x000fe2000f8e18ff */
[----:B------:R-:W-:Y:S01]  /*3a50*/  LOP3.LUT R8, R8, UR13, RZ, 0x3c, !PT ;  /* 0x0000000d08087c12 */ /* 0x000fe2000f8e3cff */
[----:B------:R-:W-:Y:S02]  /*3a60*/  UIADD3 UR28, UPT, UPT, UR26, 0x2, URZ ;  /* 0x000000021a1c7890 */ /* 0x000fe4000fffe0ff */
[----:B------:R-:W-:Y:S01]  /*3a70*/  UIADD3 UR7, UPT, UPT, UR7, 0x80, URZ ;  /* 0x0000008007077890 */ /* 0x000fe2000fffe0ff */
[----:B-1----:R-:W-:Y:S01]  /*3a80*/  @P0 SHF.L.U32 R0, R8, 0x1f, RZ ;  /* 0x0000001f08000819 */ /* 0x002fe200000006ff */
[----:B------:R-:W-:Y:S01]  /*3a90*/  UMOV UR25, 0x80004020 ;  /* 0x8000402000197882 */ /* 0x000fe20000000000 */
[----:B------:R-:W-:Y:S01]  /*3aa0*/  UMOV UR27, 0x80004020 ;  /* 0x80004020001b7882 */ /* 0x000fe20000000000 */
[----:B------:R-:W-:Y:S01]  /*3ab0*/  UMOV UR31, 0x80004020 ;  /* 0x80004020001f7882 */ /* 0x000fe20000000000 */
[----:B------:R2:W4:Y:S01]  /*3ac0*/  @P0 SYNCS.PHASECHK.TRANS64.TRYWAIT P2, [UR4], R0 ;  /* 0x00000000ff0005a7 */ /* 0x0005220008041104 */
[----:B------:R-:W-:Y:S01]  /*3ad0*/  UIADD3 UR15, UPT, UPT, UR15, -0x1, URZ ;  /* 0xffffffff0f0f7890 */ /* 0x000fe2000fffe0ff */
[----:B------:R2:W-:Y:S01]  /*3ae0*/  UTCHMMA gdesc[UR26], gdesc[UR24], tmem[UR9], tmem[UR22], idesc[UR23], UP4 ;  /* 0x00ff16181a0075ea */ /* 0x0005e2000a000009 */
[----:B------:R-:W-:Y:S01]  /*3af0*/  UPLOP3.LUT UP4, UPT, UPT, UPT, UPT, 0x80, 0x8 ;  /* 0x000000000008789c */ /* 0x000fe20003f8f070 */
[----:B------:R-:W-:Y:S01]  /*3b00*/  UMOV UR29, 0x80004020 ;  /* 0x80004020001d7882 */ /* 0x000fe20000000000 */
[----:B------:R-:W-:Y:S01]  /*3b10*/  UMOV UR14, UR17 ;  /* 0x00000011000e7c82 */ /* 0x000fe20008000000 */
[----:B------:R2:W-:Y:S01]  /*3b20*/  UTCHMMA gdesc[UR28], gdesc[UR30], tmem[UR9], tmem[UR20], idesc[UR21], UPT ;  /* 0x00ff141e1c0075ea */ /* 0x0005e2000b800009 */
[----:B------:R2:W-:Y:S01]  /*3b30*/  UTCBAR [UR7], URZ ;  /* 0x000000ff070073e9 */ /* 0x0005e200080000ff */
[----:B------:R-:W-:Y:S06]  /*3b40*/  BRA.U UP0, `(.L_x_71) ;  /* 0xfffffffd00787547 */ /* 0x000fec000b83ffff */
.L_x_68:
[----:B------:R-:W-:Y:S01]  /*3b50*/  UIADD3 UR18, UPT, UPT, UR18, 0x1, URZ ;  /* 0x0000000112127890 */ /* 0x000fe2000fffe0ff */
[C---:B------:R-:W-:Y:S01]  /*3b60*/  ISETP.NE.AND P0, PT, R10.reuse, 0x2, PT ;  /* 0x000000020a00780c */ /* 0x040fe20003f05270 */
[----:B------:R-:W-:Y:S02]  /*3b70*/  UIADD3 UR8, UPT, UPT, UR8, 0x160, URZ ;  /* 0x0000016008087890 */ /* 0x000fe4000fffe0ff */
[----:B------:R-:W-:Y:S01]  /*3b80*/  UISETP.NE.AND UP0, UPT, UR18, 0x4, UPT ;  /* 0x000000041200788c */ /* 0x000fe2000bf05270 */
[----:B-12---:R-:W-:Y:S02]  /*3b90*/  SEL R0, RZ, 0x1, P0 ;  /* 0x00000001ff007807 */ /* 0x006fe40000000000 */
[----:B------:R-:W-:Y:S01]  /*3ba0*/  SEL R10, R10, RZ, P0 ;  /* 0x000000ff0a0a7207 */ /* 0x000fe20000000000 */
[----:B------:R-:W-:Y:S01]  /*3bb0*/  USEL UR4, URZ, 0x1, UP0 ;  /* 0x00000001ff047887 */ /* 0x000fe20008000000 */
[----:B------:R-:W-:Y:S01]  /*3bc0*/  LOP3.LUT R9, R9, R0, RZ, 0x3c, !PT ;  /* 0x0000000009097212 */ /* 0x000fe200078e3cff */
[----:B------:R-:W-:Y:S01]  /*3bd0*/  USEL UR18, UR18, URZ, UP0 ;  /* 0x000000ff12127287 */ /* 0x000fe20008000000 */
[----:B------:R1:W-:Y:S03]  /*3be0*/  UTCBAR [UR8], URZ ;  /* 0x000000ff080073e9 */ /* 0x0003e600080000ff */
[----:B------:R-:W-:Y:S01]  /*3bf0*/  LOP3.LUT R11, R11, UR4, RZ, 0x3c, !PT ;  /* 0x000000040b0b7c12 */ /* 0x000fe2000f8e3cff */
[----:B------:R-:W-:Y:S07]  /*3c00*/  @P1 BRA `(.L_x_72) ;  /* 0xfffffff800c81947 */ /* 0x000fee000383ffff */
[----:B------:R-:W2:Y:S01]  /*3c10*/  S2UR UR4, SR_CgaCtaId ;  /* 0x00000000000479c3 */ /* 0x000ea20000008800 */
[----:B------:R-:W-:Y:S01]  /*3c20*/  ELECT P0, URZ, PT ;  /* 0x0000000000ff782f */ /* 0x000fe20003800000 */
[----:B------:R-:W-:Y:S01]  /*3c30*/  IMAD.MOV.U32 R0, RZ, RZ, 0x1 ;  /* 0x00000001ff007424 */ /* 0x000fe200078e00ff */
[----:B------:R-:W-:Y:S01]  /*3c40*/  UIADD3 UR6, UPT, UPT, UR6, 0x180, URZ ;  /* 0x0000018006067890 */ /* 0x000fe2000fffe0ff */
[----:B------:R-:W-:Y:S01]  /*3c50*/  SHF.L.U32 R2, R11, 0x1f, RZ ;  /* 0x0000001f0b027819 */ /* 0x000fe200000006ff */
[----:B------:R-:W-:-:S03]  /*3c60*/  UMOV UR5, 0x40 ;  /* 0x0000004000057882 */ /* 0x000fc60000000000 */
[----:B------:R-:W-:Y:S01]  /*3c70*/  UVIRTCOUNT.DEALLOC.SMPOOL 0x80 ;  /* 0x000000800000784c */ /* 0x000fe20000000000 */
[----:B--2---:R-:W-:Y:S02]  /*3c80*/  ULEA UR4, UR4, UR5, 0x18 ;  /* 0x0000000504047291 */ /* 0x004fe4000f8ec0ff */
[----:B------:R-:W-:-:S07]  /*3c90*/  ULEA UR5, UR18, UR6, 0x3 ;  /* 0x0000000612057291 */ /* 0x000fce000f8e18ff */
[----:B------:R2:W-:Y:S02]  /*3ca0*/  @P0 STS.U8 [UR4+0x1c], R0 ;  /* 0x00001c00ff000988 */ /* 0x0005e40008000004 */
[----:B------:R-:W3:Y:S02]  /*3cb0*/  SYNCS.PHASECHK.TRANS64.TRYWAIT P0, [UR5], R2 ;  /* 0x00000002ff0075a7 */ /* 0x000ee40008001105 */
[----:B--23--:R-:W-:Y:S05]  /*3cc0*/  @!P0 BRA `(.L_x_73) ;  /* 0x0000004800288947 */ /* 0x00cfea0003800000 */
.L_x_172:
[----:B------:R-:W-:-:S04]  /*3cd0*/  UIADD3 UR7, UPT, UPT, UR18, 0x1, URZ ;  /* 0x0000000112077890 */ /* 0x000fc8000fffe0ff */
[----:B------:R-:W-:-:S04]  /*3ce0*/  UISETP.NE.AND UP0, UPT, UR7, 0x4, UPT ;  /* 0x000000040700788c */ /* 0x000fc8000bf05270 */
[----:B-1----:R-:W-:Y:S02]  /*3cf0*/  USEL UR8, URZ, 0x1, UP0 ;  /* 0x00000001ff087887 */ /* 0x002fe40008000000 */
[----:B------:R-:W-:-:S04]  /*3d00*/  USEL UR7, UR7, URZ, UP0 ;  /* 0x000000ff07077287 */ /* 0x000fc80008000000 */
[----:B------:R-:W-:Y:S01]  /*3d10*/  ULEA UR5, UR7, UR6, 0x3 ;  /* 0x0000000607057291 */ /* 0x000fe2000f8e18ff */
[----:B--2---:R-:W-:-:S04]  /*3d20*/  LOP3.LUT R2, R11, UR8, RZ, 0x3c, !PT ;  /* 0x000000080b027c12 */ /* 0x004fc8000f8e3cff */
[----:B------:R-:W-:-:S04]  /*3d30*/  SHF.L.U32 R3, R2, 0x1f, RZ ;  /* 0x0000001f02037819 */ /* 0x000fc800000006ff */
[----:B------:R-:W1:Y:S02]  /*3d40*/  SYNCS.PHASECHK.TRANS64.TRYWAIT P0, [UR5], R3 ;  /* 0x00000003ff0075a7 */ /* 0x000e640008001105 */
[----:B-1----:R-:W-:Y:S05]  /*3d50*/  @!P0 BRA `(.L_x_74) ;  /* 0x00000048001c8947 */ /* 0x002fea0003800000 */
.L_x_174:
        /* <DEDUP_REMOVED lines=9> */
.L_x_176:
[----:B------:R-:W-:-:S04]  /*3df0*/  UIADD3 UR7, UPT, UPT, UR7, 0x1, URZ ;  /* 0x0000000107077890 */ /* 0x000fc8000fffe0ff */
[----:B------:R-:W-:-:S04]  /*3e00*/  UISETP.NE.AND UP0, UPT, UR7, 0x4, UPT ;  /* 0x000000040700788c */ /* 0x000fc8000bf05270 */
[----:B------:R-:W-:Y:S02]  /*3e10*/  USEL UR5, URZ, 0x1, UP0 ;  /* 0x00000001ff057887 */ /* 0x000fe40008000000 */
[----:B------:R-:W-:-:S04]  /*3e20*/  USEL UR7, UR7, URZ, UP0 ;  /* 0x000000ff07077287 */ /* 0x000fc80008000000 */
[----:B------:R-:W-:Y:S01]  /*3e30*/  ULEA UR7, UR7, UR6, 0x3 ;  /* 0x0000000607077291 */ /* 0x000fe2000f8e18ff */
[----:B------:R-:W-:-:S04]  /*3e40*/  LOP3.LUT R2, R2, UR5, RZ, 0x3c, !PT ;  /* 0x0000000502027c12 */ /* 0x000fc8000f8e3cff */
[----:B------:R-:W-:-:S04]  /*3e50*/  SHF.L.U32 R2, R2, 0x1f, RZ ;  /* 0x0000001f02027819 */ /* 0x000fc800000006ff */
[----:B------:R-:W2:Y:S02]  /*3e60*/  SYNCS.PHASECHK.TRANS64.TRYWAIT P0, [UR7], R2 ;  /* 0x00000002ff0075a7 */ /* 0x000ea40008001107 */
[----:B--2---:R-:W-:Y:S05]  /*3e70*/  @!P0 BRA `(.L_x_76) ;  /* 0x0000004800048947 */ /* 0x004fea0003800000 */
.L_x_178:
[----:B------:R-:W-:Y:S01]  /*3e80*/  NOP ;  /* 0x0000000000007918 */ /* 0x000fe20000000000 */
[----:B-1----:R-:W1:Y:S01]  /*3e90*/  LDS R0, [UR4+0x14] ;  /* 0x00001404ff007984 */ /* 0x002e620008000800 */
[----:B------:R-:W-:Y:S01]  /*3ea0*/  ULOP3.LUT UR6, UR19, 0xffff, URZ, 0xc0, !UPT ;  /* 0x0000ffff13067892 */ /* 0x000fe2000f8ec0ff */
[----:B------:R-:W-:Y:S01]  /*3eb0*/  UMOV UR8, 0xffff ;  /* 0x0000ffff00087882 */ /* 0x000fe20000000000 */
[----:B------:R-:W-:Y:S02]  /*3ec0*/  UMOV UR5, 0x1 ;  /* 0x0000000100057882 */ /* 0x000fe40000000000 */
[----:B------:R-:W-:-:S04]  /*3ed0*/  USHF.R.U32.HI UR6, URZ, 0x5, UR6 ;  /* 0x00000005ff067899 */ /* 0x000fc80008011606 */
[----:B------:R-:W-:Y:S02]  /*3ee0*/  USHF.L.U32 UR8, UR8, UR6, URZ ;  /* 0x0000000608087299 */ /* 0x000fe400080006ff */
[----:B------:R-:W-:-:S04]  /*3ef0*/  USHF.L.U32 UR5, UR5, UR6, URZ ;  /* 0x0000000605057299 */ /* 0x000fc800080006ff */
[----:B-1----:R-:W-:-:S04]  /*3f00*/  LOP3.LUT R0, R0, UR8, RZ, 0xc0, !PT ;  /* 0x0000000800007c12 */ /* 0x002fc8000f8ec0ff */
[----:B------:R-:W-:-:S13]  /*3f10*/  ISETP.NE.AND P0, PT, R0, UR8, PT ;  /* 0x0000000800007c0c */ /* 0x000fda000bf05270 */
[----:B------:R-:W-:Y:S05]  /*3f20*/  @P0 BRA `(.L_x_77) ;  /* 0x0000000000580947 */ /* 0x000fea0003800000 */
[----:B------:R-:W1:Y:S02]  /*3f30*/  LDS R0, [UR4+0x18] ;  /* 0x00001804ff007984 */ /* 0x000e640008000800 */
[----:B-1----:R-:W-:-:S04]  /*3f40*/  LOP3.LUT R0, R0, UR5, RZ, 0xc0, !PT ;  /* 0x0000000500007c12 */ /* 0x002fc8000f8ec0ff */
[----:B------:R-:W-:-:S13]  /*3f50*/  ISETP.NE.AND P0, PT, R0, UR5, PT ;  /* 0x0000000500007c0c */ /* 0x000fda000bf05270 */
[----:B------:R-:W-:Y:S05]  /*3f60*/  @P0 BRA `(.L_x_78) ;  /* 0x00000000003c0947 */ /* 0x000fea0003800000 */
[----:B------:R-:W1:Y:S01]  /*3f70*/  S2R R2, SR_LANEID ;  /* 0x0000000000027919 */ /* 0x000e620000000000 */
[----:B------:R-:W-:Y:S01]  /*3f80*/  ULOP3.LUT UR8, URZ, UR8, URZ, 0x33, !UPT ;  /* 0x00000008ff087292 */ /* 0x000fe2000f8e33ff */
[----:B------:R-:W-:Y:S02]  /*3f90*/  VOTEU.ANY UR7, UPT, PT ;  /* 0x0000000000077886 */ /* 0x000fe400038e0100 */
[----:B------:R-:W-:-:S03]  /*3fa0*/  UFLO.U32 UR7, UR7 ;  /* 0x00000007000772bd */ /* 0x000fc600080e0000 */
[----:B------:R-:W-:-:S04]  /*3fb0*/  IMAD.U32 R0, RZ, RZ, UR8 ;  /* 0x00000008ff007e24 */ /* 0x000fc8000f8e00ff */
[----:B------:R2:W3:Y:S02]  /*3fc0*/  REDUX UR6, R0 ;  /* 0x00000000000673c4 */ /* 0x0004e40000000000 */
[----:B------:R1:W-:Y:S02]  /*3fd0*/  UTCATOMSWS.AND URZ, UR8 ;  /* 0x0000000800ff79e3 */ /* 0x0003e40008000000 */
[----:B-1----:R-:W-:Y:S02]  /*3fe0*/  ISETP.EQ.U32.AND P0, PT, R2, UR7, PT ;  /* 0x0000000702007c0c */ /* 0x002fe4000bf02070 */
[----:B--2---:R-:W-:Y:S02]  /*3ff0*/  LOP3.LUT R0, RZ, UR5, RZ, 0x33, !PT ;  /* 0x00000005ff007c12 */ /* 0x004fe4000f8e33ff */
[----:B---3--:R-:W-:Y:S02]  /*4000*/  MOV R2, UR6 ;  /* 0x0000000600027c02 */ /* 0x008fe40008000f00 */
[----:B------:R-:W1:Y:S07]  /*4010*/  REDUX UR5, R0 ;  /* 0x00000000000573c4 */ /* 0x000e6e0000000000 */
[----:B------:R2:W-:Y:S01]  /*4020*/  @P0 ATOMS.AND RZ, [UR4+0x14], R2 ;  /* 0x00001402ffff098c */ /* 0x0005e2000a800004 */
[----:B-1----:R-:W-:-:S05]  /*4030*/  IMAD.U32 R0, RZ, RZ, UR5 ;  /* 0x00000005ff007e24 */ /* 0x002fca000f8e00ff */
[----:B------:R2:W-:Y:S01]  /*4040*/  @P0 ATOMS.AND RZ, [UR4+0x18], R0 ;  /* 0x00001800ffff098c */ /* 0x0005e2000a800004 */
[----:B------:R-:W-:Y:S05]  /*4050*/  BRA `(.L_x_79) ;  /* 0x0000000000147947 */ /* 0x000fea0003800000 */
.L_x_78:
[----:B------:R-:W-:Y:S02]  /*4060*/  MOV R2, 0x4080 ;  /* 0x0000408000027802 */ /* 0x000fe40000000f00 */
[----:B----45:R-:W-:Y:S05]  /*4070*/  CALL.REL.NOINC `($__internal_0_$__cuda_sm10x_tcgen05_guardrail_trap_col_being_dealloced_not_returned_by_alloc) ;  /* 0x0000004800787944 */ /* 0x030fea0003c00000 */
[----:B------:R-:W-:Y:S05]  /*4080*/  BRA `(.L_x_79) ;  /* 0x0000000000087947 */ /* 0x000fea0003800000 */
.L_x_77:
[----:B------:R-:W-:Y:S02]  /*4090*/  MOV R2, 0x40b0 ;  /* 0x000040b000027802 */ /* 0x000fe40000000f00 */
[----:B----45:R-:W-:Y:S05]  /*40a0*/  CALL.REL.NOINC `($__internal_2_$__cuda_sm10x_tcgen05_guardrail_trap_unallocated_columns_being_dealloced) ;  /* 0x0000004800847944 */ /* 0x030fea0003c00000 */
.L_x_79:
[----:B------:R-:W-:Y:S01]  /*40b0*/  NOP ;  /* 0x0000000000007918 */ /* 0x000fe20000000000 */
[----:B------:R-:W-:Y:S05]  /*40c0*/  EXIT ;  /* 0x000000000000794d */ /* 0x000fea0003800000 */
.L_x_61:
[----:B------:R-:W-:-:S09]  /*40d0*/  UISETP.NE.OR UP2, UPT, UR8, 0x3, !UP2 ;  /* 0x000000030800788c */ /* 0x000fd2000d745670 */
[----:B------:R-:W-:Y:S05]  /*40e0*/  BRA.U UP2, `(.L_x_80) ;  /* 0x0000000d02b07547 */ /* 0x000fea000b800000 */
[----:B------:R-:W1:Y:S01]  /*40f0*/  LDC R0, c[0x0][0xb30] ;  /* 0x0002cc00ff007b82 */ /* 0x000e620000000800 */
[----:B------:R-:W2:Y:S01]  /*4100*/  LDCU.64 UR8, c[0x0][0x888] ;  /* 0x00011100ff0877ac */ /* 0x000ea20008000a00 */
[----:B------:R-:W-:Y:S02]  /*4110*/  HFMA2 R27, -RZ, RZ, 0, 0 ;  /* 0x00000000ff1b7431 */ /* 0x000fe400000001ff */
[----:B------:R-:W-:Y:S01]  /*4120*/  IMAD.MOV.U32 R29, RZ, RZ, 0x1 ;  /* 0x00000001ff1d7424 */ /* 0x000fe200078e00ff */
[----:B------:R-:W-:Y:S01]  /*4130*/  MOV R25, 0x2000 ;  /* 0x0000200000197802 */ /* 0x000fe20000000f00 */
[----:B------:R-:W4:Y:S01]  /*4140*/  LDCU.64 UR4, c[0x0][0x890] ;  /* 0x00011200ff0477ac */ /* 0x000f220008000a00 */
[----:B------:R-:W-:Y:S01]  /*4150*/  IMAD.MOV.U32 R28, RZ, RZ, RZ ;  /* 0x000000ffff1c7224 */ /* 0x000fe200078e00ff */
[----:B------:R-:W3:Y:S01]  /*4160*/  LDC R24, c[0x0][0x370] ;  /* 0x0000dc00ff187b82 */ /* 0x000ee20000000800 */
[----:B------:R-:W-:Y:S01]  /*4170*/  UMOV UR7, 0x400 ;  /* 0x0000040000077882 */ /* 0x000fe20000000000 */
[----:B------:R-:W-:-:S02]  /*4180*/  UPLOP3.LUT UP1, UPT, UPT, UPT, UPT, 0x40, 0x4 ;  /* 0x000000000004789c */ /* 0x000fc40003f2e870 */
[----:B------:R-:W-:Y:S01]  /*4190*/  ULEA UR7, UR37, UR7, 0x18 ;  /* 0x0000000725077291 */ /* 0x000fe2000f8ec0ff */
[----:B------:R-:W-:-:S03]  /*41a0*/  UMOV UR13, URZ ;  /* 0x000000ff000d7c82 */ /* 0x000fc60008000000 */
[----:B------:R-:W3:Y:S01]  /*41b0*/  LDC R3, c[0x0][0xb0c] ;  /* 0x0002c300ff037b82 */ /* 0x000ee20000000800 */
[----:B--2---:R-:W-:Y:S02]  /*41c0*/  UISETP.NE.U32.AND UP3, UPT, UR8, URZ, UPT ;  /* 0x000000ff0800728c */ /* 0x004fe4000bf65070 */
[----:B----4-:R-:W-:-:S05]  /*41d0*/  UISETP.NE.U32.AND UP4, UPT, UR4, URZ, UPT ;  /* 0x000000ff0400728c */ /* 0x010fca000bf85070 */
[----:B------:R-:W2:Y:S01]  /*41e0*/  LDC R18, c[0x0][0xb20] ;  /* 0x0002c800ff127b82 */ /* 0x000ea20000000800 */
[----:B-1----:R-:W-:Y:S01]  /*41f0*/  ISETP.NE.AND P1, PT, R0, 0x1, PT ;  /* 0x000000010000780c */ /* 0x002fe20003f25270 */
[----:B------:R-:W-:Y:S02]  /*4200*/  UISETP.NE.AND.EX UP3, UPT, UR9, URZ, UPT, UP3 ;  /* 0x000000ff0900728c */ /* 0x000fe4000bf65330 */
[----:B------:R-:W-:-:S04]  /*4210*/  UISETP.NE.AND.EX UP4, UPT, UR5, URZ, UPT, UP4 ;  /* 0x000000ff0500728c */ /* 0x000fc8000bf85340 */
[----:B------:R-:W1:Y:S08]  /*4220*/  LDC.64 R30, c[0x0][0x348] ;  /* 0x0000d200ff1e7b82 */ /* 0x000e700000000a00 */
[----:B------:R-:W4:Y:S08]  /*4230*/  LDC.64 R16, c[0x0][0xb10] ;  /* 0x0002c400ff107b82 */ /* 0x000f300000000a00 */
[----:B------:R-:W1:Y:S08]  /*4240*/  LDC.64 R6, c[0x0][0xb18] ;  /* 0x0002c600ff067b82 */ /* 0x000e700000000a00 */
[----:B------:R-:W1:Y:S08]  /*4250*/  LDC.64 R4, c[0x0][0xb28] ;  /* 0x0002ca00ff047b82 */ /* 0x000e700000000a00 */
[----:B--23--:R-:W1:Y:S02]  /*4260*/  LDC R19, c[0x0][0x374] ;  /* 0x0000dd00ff137b82 */ /* 0x00ce640000000800 */
.L_x_89:
[C---:B------:R-:W-:Y:S02]  /*4270*/  LEA R0, R28.reuse, UR7, 0x3 ;  /* 0x000000071c007c11 */ /* 0x040fe4000f8e18ff */
[----:B------:R-:W-:Y:S02]  /*4280*/  SHF.L.U32 R2, R27, 0x1f, RZ ;  /* 0x0000001f1b027819 */ /* 0x000fe400000006ff */
[----:B------:R-:W-:Y:S02]  /*4290*/  LEA R20, R28, UR7, 0x4 ;  /* 0x000000071c147c11 */ /* 0x000fe4000f8e20ff */
[----:B--2---:R-:W2:Y:S02]  /*42a0*/  SYNCS.PHASECHK.TRANS64.TRYWAIT P0, [R0+URZ+0x140], R2 ;  /* 0x00014002000075a7 */ /* 0x004ea400080011ff */
[----:B--2---:R-:W-:Y:S05]  /*42b0*/  @!P0 BRA `(.L_x_81) ;  /* 0x00000044000c8947 */ /* 0x004fea0003800000 */
.L_x_179:
[----:B------:R-:W-:Y:S01]  /*42c0*/  ISETP.GE.AND P0, PT, R40, 0x1, PT ;  /* 0x000000012800780c */ /* 0x000fe20003f06270 */
[----:B------:R-:W3:Y:S01]  /*42d0*/  LDS.128 R20, [R20+0x1d0] ;  /* 0x0001d00014147984 */ /* 0x000ee20000000c00 */
[----:B--2---:R-:W-:Y:S01]  /*42e0*/  VIADD R0, R0, 0x150 ;  /* 0x0000015000007836 */ /* 0x004fe20000000000 */
[----:B------:R-:W-:Y:S01]  /*42f0*/  @!PT LDS RZ, [RZ] ;  /* 0x00000000fffff984 */ /* 0x000fe20000000800 */
[----:B------:R-:W-:Y:S01]  /*4300*/  @!PT LDS RZ, [RZ] ;  /* 0x00000000fffff984 */ /* 0x000fe20000000800 */
[----:B------:R-:W-:Y:S01]  /*4310*/  @!PT LDS RZ, [RZ] ;  /* 0x00000000fffff984 */ /* 0x000fe20000000800 */
[----:B------:R-:W-:Y:S01]  /*4320*/  @!PT LDS RZ, [RZ] ;  /* 0x00000000fffff984 */ /* 0x000fe20000000800 */
[----:B------:R2:W-:Y:S06]  /*4330*/  MEMBAR.ALL.CTA ;  /* 0x0000000000007992 */ /* 0x0005ec0000008000 */
[----:B--2---:R-:W2:Y:S01]  /*4340*/  FENCE.VIEW.ASYNC.S ;  /* 0x00000000000073c6 */ /* 0x004ea20000000000 */
[----:B------:R-:W-:Y:S04]  /*4350*/  PRMT R0, RZ, 0x654, R0 ;  /* 0x00000654ff007816 */ /* 0x000fe80000000000 */
[----:B--2---:R2:W-:Y:S01]  /*4360*/  SYNCS.ARRIVE.TRANS64.RED.A1T0 RZ, [R0+URZ], RZ ;  /* 0x000000ff00ff79a7 */ /* 0x0045e200081004ff */
[----:B---3--:R-:W-:Y:S11]  /*4370*/  LOP3.LUT P3, RZ, R22, 0x1, RZ, 0xc0, !PT ;  /* 0x0000000116ff7812 */ /* 0x008ff6000786c0ff */
[----:B------:R-:W-:Y:S02]  /*4380*/  @!UPT UIADD3 URZ, UPT, UPT, URZ, URZ, URZ ;  /* 0x000000fffffff290 */ /* 0x000fe4000fffe0ff */
[----:B------:R-:W-:Y:S02]  /*4390*/  @P3 MOV R11, R20 ;  /* 0x00000014000b3202 */ /* 0x000fe40000000f00 */
[----:B------:R-:W-:Y:S01]  /*43a0*/  @P3 LOP3.LUT R10, R21, 0xffff, RZ, 0xc0, !PT ;  /* 0x0000ffff150a3812 */ /* 0x000fe200078ec0ff */
[----:B--2---:R-:W-:Y:S06]  /*43b0*/  @!P0 BRA `(.L_x_82) ;  /* 0x0000000000a48947 */ /* 0x004fec0003800000 */
[-C--:B-1----:R-:W-:Y:S01]  /*43c0*/  IMAD.HI.U32 R0, R19, R7.reuse, RZ ;  /* 0x0000000713007227 */ /* 0x082fe200078e00ff */
[----:B------:R-:W-:Y:S02]  /*43d0*/  ISETP.NE.AND P0, PT, R6, 0x1, PT ;  /* 0x000000010600780c */ /* 0x000fe40003f05270 */
[----:B------:R-:W-:Y:S01]  /*43e0*/  ISETP.NE.AND P2, PT, R40, 0x1, PT ;  /* 0x000000012800780c */ /* 0x000fe20003f45270 */
[----:B----4-:R-:W-:Y:S01]  /*43f0*/  IMAD.HI.U32 R9, R24, R16, RZ ;  /* 0x0000001018097227 */ /* 0x010fe200078e00ff */
[----:B------:R-:W-:Y:S02]  /*4400*/  SHF.R.U32.HI R0, RZ, R18, R0 ;  /* 0x00000012ff007219 */ /* 0x000fe40000011600 */
[----:B------:R-:W-:Y:S01]  /*4410*/  ISETP.NE.AND P4, PT, R3, 0x1, PT ;  /* 0x000000010300780c */ /* 0x000fe20003f85270 */
[----:B------:R-:W-:Y:S01]  /*4420*/  IMAD.HI.U32 R13, R10, R7, RZ ;  /* 0x000000070a0d7227 */ /* 0x000fe200078e00ff */
[----:B------:R-:W-:Y:S02]  /*4430*/  SHF.R.U32.HI R9, RZ, R17, R9 ;  /* 0x00000011ff097219 */ /* 0x000fe40000011609 */
[----:B------:R-:W-:Y:S01]  /*4440*/  SEL R0, R19, R0, !P0 ;  /* 0x0000000013007207 */ /* 0x000fe20004000000 */
[----:B------:R-:W-:Y:S01]  /*4450*/  IMAD.HI.U32 R12, R11, R16, RZ ;  /* 0x000000100b0c7227 */ /* 0x000fe200078e00ff */
[----:B------:R-:W-:Y:S03]  /*4460*/  SEL R9, R24, R9, !P4 ;  /* 0x0000000918097207 */ /* 0x000fe60006000000 */
[-C--:B------:R-:W-:Y:S01]  /*4470*/  IMAD.HI.U32 R8, R0, R4.reuse, RZ ;  /* 0x0000000400087227 */ /* 0x080fe200078e00ff */
[----:B------:R-:W-:Y:S03]  /*4480*/  SHF.R.U32.HI R12, RZ, R17, R12 ;  /* 0x00000011ff0c7219 */ /* 0x000fe6000001160c */
[----:B------:R-:W-:Y:S01]  /*4490*/  IMAD.HI.U32 R2, R9, R4, RZ ;  /* 0x0000000409027227 */ /* 0x000fe200078e00ff */
[-C--:B------:R-:W-:Y:S02]  /*44a0*/  @P2 SHF.R.U32.HI R0, RZ, R5.reuse, R8 ;  /* 0x00000005ff002219 */ /* 0x080fe40000011608 */
[----:B------:R-:W-:Y:S02]  /*44b0*/  SHF.R.U32.HI R8, RZ, R18, R13 ;  /* 0x00000012ff087219 */ /* 0x000fe4000001160d */
[----:B------:R-:W-:Y:S01]  /*44c0*/  @P2 SHF.R.U32.HI R9, RZ, R5, R2 ;  /* 0x00000005ff092219 */ /* 0x000fe20000011602 */
[----:B------:R-:W-:Y:S01]  /*44d0*/  IMAD R0, R40, R0, RZ ;  /* 0x0000000028007224 */ /* 0x000fe200078e02ff */
[----:B------:R-:W-:Y:S02]  /*44e0*/  SEL R8, R10, R8, !P0 ;  /* 0x000000080a087207 */ /* 0x000fe40004000000 */
[----:B------:R-:W-:Y:S01]  /*44f0*/  SEL R2, R11, R12, !P4 ;  /* 0x0000000c0b027207 */ /* 0x000fe20006000000 */
[----:B------:R-:W-:Y:S01]  /*4500*/  IMAD R12, R40, R9, RZ ;  /* 0x00000009280c7224 */ /* 0x000fe200078e02ff */
[C---:B------:R-:W-:Y:S01]  /*4510*/  ISETP.GE.AND P0, PT, R8.reuse, R0, PT ;  /* 0x000000000800720c */ /* 0x040fe20003f06270 */
[----:B------:R-:W-:Y:S03]  /*4520*/  IMAD.HI.U32 R0, R8, R4, RZ ;  /* 0x0000000408007227 */ /* 0x000fe600078e00ff */
[----:B------:R-:W-:Y:S02]  /*4530*/  ISETP.GE.OR P0, PT, R2, R12, P0 ;  /* 0x0000000c0200720c */ /* 0x000fe40000706670 */
[-C--:B------:R-:W-:Y:S04]  /*4540*/  SHF.R.U32.HI R0, RZ, R5.reuse, R0 ;  /* 0x00000005ff007219 */ /* 0x080fe80000011600 */
[----:B------:R-:W-:Y:S05]  /*4550*/  SEL R13, R8, R0, !P2 ;  /* 0x00000000080d7207 */ /* 0x000fea0005000000 */
[----:B------:R-:W-:Y:S02]  /*4560*/  IMAD.MOV R12, RZ, RZ, -R13 ;  /* 0x000000ffff0c7224 */ /* 0x000fe400078e0a0d */
[----:B------:R-:W-:Y:S04]  /*4570*/  @!P0 IMAD.HI.U32 R0, R2, R4, RZ ;  /* 0x0000000402008227 */ /* 0x000fe800078e00ff */
[----:B------:R-:W-:Y:S01]  /*4580*/  IMAD R12, R40, R12, R8 ;  /* 0x0000000c280c7224 */ /* 0x000fe200078e0208 */
[----:B------:R-:W-:Y:S04]  /*4590*/  @!P0 SHF.R.U32.HI R0, RZ, R5, R0 ;  /* 0x00000005ff008219 */ /* 0x000fe80000011600 */
[----:B------:R-:W-:Y:S04]  /*45a0*/  @!P0 SEL R0, R2, R0, !P2 ;  /* 0x0000000002008207 */ /* 0x000fe80005000000 */
[----:B------:R-:W-:Y:S01]  /*45b0*/  @!P0 IADD3 R13, PT, PT, R13, -R0, RZ ;  /* 0x800000000d0d8210 */ /* 0x000fe20007ffe0ff */
[----:B------:R-:W-:Y:S01]  /*45c0*/  @!P0 IMAD R0, R9, R12, R0 ;  /* 0x0000000c09008224 */ /* 0x000fe200078e0200 */
[----:B------:R-:W-:Y:S01]  /*45d0*/  IADD3 R9, PT, PT, -R8, RZ, RZ ;  /* 0x000000ff08097210 */ /* 0x000fe20007ffe1ff */
[--C-:B------:R-:W-:Y:S02]  /*45e0*/  IMAD.MOV R12, RZ, RZ, -R2.reuse ;  /* 0x000000ffff0c7224 */ /* 0x100fe400078e0a02 */
[----:B------:R-:W-:Y:S02]  /*45f0*/  @!P0 IMAD R8, R13, R40, R2 ;  /* 0x000000280d088224 */ /* 0x000fe400078e0202 */
[----:B------:R-:W-:Y:S02]  /*4600*/  @!P0 IMAD.MOV.U32 R2, RZ, RZ, R0 ;  /* 0x000000ffff028224 */ /* 0x000fe400078e0000 */
[----:B------:R-:W-:Y:S02]  /*4610*/  IMAD R11, R3, R12, R11 ;  /* 0x0000000c030b7224 */ /* 0x000fe400078e020b */
[----:B------:R-:W-:Y:S02]  /*4620*/  IMAD R10, R6, R9, R10 ;  /* 0x00000009060a7224 */ /* 0x000fe400078e020a */
[----:B------:R-:W-:Y:S02]  /*4630*/  IMAD R11, R2, R3, R11 ;  /* 0x00000003020b7224 */ /* 0x000fe400078e020b */
[----:B------:R-:W-:Y:S02]  /*4640*/  IMAD R10, R8, R6, R10 ;  /* 0x00000006080a7224 */ /* 0x000fe400078e020a */
.L_x_82:
[----:B------:R-:W-:Y:S05]  /*4650*/  BRA.U UP1, `(.L_x_83) ;  /* 0x0000000101107547 */ /* 0x000fea000b800000 */
[----:B------:R-:W-:Y:S04]  /*4660*/  MOV R2, UR6 ;  /* 0x0000000600027c02 */ /* 0x000fe80008000f00 */
[----:B------:R-:W-:Y:S04]  /*4670*/  SHF.L.U32 R2, R2, 0x1f, RZ ;  /* 0x0000001f02027819 */ /* 0x000fe800000006ff */
[----:B------:R-:W2:Y:S02]  /*4680*/  SYNCS.PHASECHK.TRANS64.TRYWAIT P0, [UR7+0x138], R2 ;  /* 0x00013802ff0075a7 */ /* 0x000ea40008001107 */
[----:B--2---:R-:W-:Y:S05]  /*4690*/  @!P0 BRA `(.L_x_84) ;  /* 0x0000004000288947 */ /* 0x004fea0003800000 */
.L_x_83:
[----:B------:R-:W-:Y:S02]  /*46a0*/  R2UR UR11, R15 ;  /* 0x000000000f0b72ca */ /* 0x000fe400000e0000 */
[----:B------:R-:W-:Y:S02]  /*46b0*/  R2UR UR10, R14 ;  /* 0x000000000e0a72ca */ /* 0x000fe400000e0000 */
[----:B------:R-:W-:Y:S04]  /*46c0*/  ISETP.NE.U32.AND P2, PT, RZ, UR4, PT ;  /* 0x00000004ff007c0c */ /* 0x000fe8000bf45070 */
[----:B------:R-:W-:Y:S05]  /*46d0*/  ISETP.NE.AND.EX P2, PT, RZ, UR5, PT, P2 ;  /* 0x00000005ff007c0c */ /* 0x000fea000bf45320 */
[----:B------:R-:W-:Y:S02]  /*46e0*/  USHF.L.U32 UR11, UR11, 0x7, URZ ;  /* 0x000000070b0b7899 */ /* 0x000fe400080006ff */
[----:B------:R-:W-:Y:S01]  /*46f0*/  USHF.L.U32 UR10, UR10, 0x6, URZ ;  /* 0x000000060a0a7899 */ /* 0x000fe200080006ff */
[----:B------:R-:W-:Y:S11]  /*4700*/  BRA.U !UP4, `(.L_x_85) ;  /* 0x000000010c347547 */ /* 0x000ff6000b800000 */
[----:B------:R-:W-:Y:S01]  /*4710*/  UPLOP3.LUT UP0, UPT, UPT, UPT, UP3, 0x80, 0x8 ;  /* 0x000000000008789c */ /* 0x000fe20003f0f030 */
[----:B--2---:R-:W-:Y:S02]  /*4720*/  HFMA2 R0, -RZ, RZ, 0, 5.9604644775390625e-08 ;  /* 0x00000001ff007431 */ /* 0x004fe400000001ff */
[----:B------:R-:W-:Y:S03]  /*4730*/  IMAD.MOV.U32 R88, RZ, RZ, 0x1 ;  /* 0x00000001ff587424 */ /* 0x000fe600078e00ff */
[----:B------:R-:W-:Y:S05]  /*4740*/  PLOP3.LUT P0, PT, PT, PT, UP0, 0x80, 0x8 ;  /* 0x000000000008781c */ /* 0x000fea0003f0f008 */
[----:B------:R-:W2:Y:S01]  /*4750*/  @UP0 LDCU.64 UR14, c[0x0][0x888] ;  /* 0x00011100ff0e07ac */ /* 0x000ea20008000a00 */
[----:B------:R-:W-:Y:S07]  /*4760*/  @UP0 UIMAD UR8, UR36, UR4, URZ ;  /* 0x00000004240802a4 */ /* 0x000fee000f8e02ff */
[----:B------:R-:W-:Y:S01]  /*4770*/  @!P0 PRMT R88, R0, 0x7610, R88 ;  /* 0x0000761000588816 */ /* 0x000fe20000000058 */
[----:B--2---:R-:W-:Y:S03]  /*4780*/  @UP0 UIMAD.WIDE UR14, UR8, 0x4, UR14 ;  /* 0x00000004080e08a5 */ /* 0x004fe6000f8e020e */
[----:B------:R-:W2:Y:S03]  /*4790*/  @!UP0 LDCU UR8, c[0x0][0x880] ;  /* 0x00011000ff0887ac */ /* 0x000ea60008000800 */
[----:B------:R-:W-:Y:S01]  /*47a0*/  IMAD.U32 R8, RZ, RZ, UR14 ;  /* 0x0000000eff087e24 */ /* 0x000fe2000f8e00ff */
[----:B------:R-:W-:Y:S05]  /*47b0*/  MOV R9, UR15 ;  /* 0x0000000f00097c02 */ /* 0x000fea0008000f00 */
[----:B-----5:R3:W5:Y:S02]  /*47c0*/  @P0 LDG.E R49, desc[UR46][R8.64] ;  /* 0x0000002e08310981 */ /* 0x020764000c1e1900 */
[----:B--23--:R-:W-:Y:S07]  /*47d0*/  @!P0 IMAD.U32 R49, RZ, RZ, UR8 ;  /* 0x00000008ff318e24 */ /* 0x00cfee000f8e00ff */
.L_x_85:
[----:B-----5:R-:W-:Y:S01]  /*47e0*/  @!P2 FSETP.EQ.AND P0, PT, R49, RZ, PT ;  /* 0x000000ff3100a20b */ /* 0x020fe20003f02000 */
[----:B------:R-:W-:Y:S01]  /*47f0*/  @!UPT UIADD3 URZ, UPT, UPT, URZ, URZ, URZ ;  /* 0x000000fffffff290 */ /* 0x000fe2000fffe0ff */
[----:B------:R-:W-:Y:S11]  /*4800*/  @!P2 BRA `(.L_x_86) ;  /* 0x000000000014a947 */ /* 0x000ff60003800000 */
[----:B------:R-:W-:Y:S02]  /*4810*/  LOP3.LUT P2, RZ, R88, 0xff, RZ, 0xc0, !PT ;  /* 0x000000ff58ff7812 */ /* 0x000fe4000784c0ff */
[----:B------:R-:W-:Y:S04]  /*4820*/  PLOP3.LUT P0, PT, PT, PT, UP0, 0x80, 0x8 ;  /* 0x000000000008781c */ /* 0x000fe80003f0f008 */
[----:B------:R-:W-:Y:S07]  /*4830*/  PLOP3.LUT P0, PT, P0, PT, PT, 0x8, 0x80 ;  /* 0x000000000080781c */ /* 0x000fee000070e170 */
[----:B------:R-:W-:Y:S11]  /*4840*/  @P2 FSETP.EQ.AND P0, PT, R49, RZ, PT ;  /* 0x000000ff3100220b */ /* 0x000ff60003f02000 */
[----:B------:R-:W-:Y:S02]  /*4850*/  @!UPT UIADD3 URZ, UPT, UPT, URZ, URZ, URZ ;  /* 0x000000fffffff290 */ /* 0x000fe4000fffe0ff */
.L_x_86:
[----:B------:R-:W-:Y:S01]  /*4860*/  ULEA UR15, UR13, UR7, 0x3 ;  /* 0x000000070d0f7291 */ /* 0x000fe2000f8e18ff */
[----:B------:R-:W-:Y:S02]  /*4870*/  SHF.L.U32 R9, R29, 0x1f, RZ ;  /* 0x0000001f1d097819 */ /* 0x000fe400000006ff */
[----:B------:R-:W-:Y:S04]  /*4880*/  ELECT P4, URZ, PT ;  /* 0x0000000000ff782f */ /* 0x000fe80003880000 */
[----:B------:R-:W-:Y:S02]  /*4890*/  PLOP3.LUT P4, PT, P0, P4, PT, 0xf2, 0x2f ;  /* 0x00000000002f781c */ /* 0x000fe40000789e72 */
[----:B------:R-:W3:Y:S11]  /*48a0*/  SYNCS.PHASECHK.TRANS64.TRYWAIT P2, [UR15+0x118], R9 ;  /* 0x00011809ff0075a7 */ /* 0x000ef6000804110f */
[----:B-1----:R-:W-:Y:S05]  /*48b0*/  @!P4 IADD3 R8, P0, PT, R30, 0x580, RZ ;  /* 0x000005801e08c810 */ /* 0x002fea0007f1e0ff */
[----:B--2---:R-:W-:Y:S01]  /*48c0*/  @!P4 IMAD.X R2, RZ, RZ, R31, P0 ;  /* 0x000000ffff02c224 */ /* 0x004fe200000e061f */
[----:B---3--:R-:W-:Y:S07]  /*48d0*/  @!P2 BRA `(.L_x_87) ;  /* 0x0000003c00b0a947 */ /* 0x008fee0003800000 */
.L_x_182:
[----:B------:R-:W2:Y:S01]  /*48e0*/  LDC.64 R12, c[0x0][0xb18] ;  /* 0x0002c600ff0c7b82 */ /* 0x000ea20000000a00 */
[----:B------:R-:W-:Y:S01]  /*48f0*/  @!P4 R2UR UR8, R2 ;  /* 0x000000000208c2ca */ /* 0x000fe200000e0000 */
[----:B------:R-:W-:Y:S01]  /*4900*/  VOTEU.ALL UP2, P4 ;  /* 0x0000000000ff7886 */ /* 0x000fe20002040000 */
[----:B------:R-:W-:Y:S01]  /*4910*/  @!P4 R2UR UR9, R8 ;  /* 0x000000000809c2ca */ /* 0x000fe200000e0000 */
[----:B------:R-:W-:Y:S01]  /*4920*/  VOTEU.ALL UP1, P4 ;  /* 0x0000000000ff7886 */ /* 0x000fe20002020000 */
[----:B-1----:R-:W-:Y:S03]  /*4930*/  @!P4 IMAD.MOV.U32 R0, RZ, RZ, 0x2000 ;  /* 0x00002000ff00c424 */ /* 0x002fe600078e00ff */
[----:B------:R-:W1:Y:S01]  /*4940*/  @!P1 LDC R2, c[0x0][0xb0c] ;  /* 0x0002c300ff029b82 */ /* 0x000e620000000800 */
[----:B------:R-:W-:Y:S01]  /*4950*/  UMOV UR20, 0x0 ;  /* 0x0000000000147882 */ /* 0x000fe20000000000 */
[----:B------:R-:W-:Y:S01]  /*4960*/  UMOV UR21, 0x10000000 ;  /* 0x1000000000157882 */ /* 0x000fe20000000000 */
[----:B------:R-:W-:Y:S01]  /*4970*/  UMOV UR12, UR36 ;  /* 0x00000024000c7c82 */ /* 0x000fe20008000000 */
[----:B------:R-:W-:Y:S01]  /*4980*/  UIADD3 UR14, UPT, UPT, UR13, 0x1, URZ ;  /* 0x000000010d0e7890 */ /* 0x000fe2000fffe0ff */
[----:B------:R-:W-:Y:S01]  /*4990*/  @P3 SHF.R.U32.HI R26, RZ, 0x10, R21 ;  /* 0x00000010ff1a3819 */ /* 0x000fe20000011615 */
[----:B------:R-:W-:Y:S02]  /*49a0*/  VIADD R28, R28, 0x1 ;  /* 0x000000011c1c7836 */ /* 0x000fe40000000000 */
[----:B------:R-:W-:Y:S01]  /*49b0*/  IMAD.U32 R9, RZ, RZ, UR8 ;  /* 0x00000008ff097e24 */ /* 0x000fe2000f8e00ff */
[----:B------:R-:W-:Y:S01]  /*49c0*/  @!UP2 ULEA UR8, UR13, UR7, 0xd ;  /* 0x000000070d08a291 */ /* 0x000fe2000f8e68ff */
[----:B------:R-:W-:Y:S01]  /*49d0*/  IMAD.U32 R8, RZ, RZ, UR9 ;  /* 0x00000009ff087e24 */ /* 0x000fe2000f8e00ff */
[----:B------:R-:W-:Y:S02]  /*49e0*/  UIADD3 UR9, UPT, UPT, UR15, 0x100, URZ ;  /* 0x000001000f097890 */ /* 0x000fe4000fffe0ff */
[----:B------:R-:W-:Y:S01]  /*49f0*/  @!P4 R2UR UR19, R9 ;  /* 0x000000000913c2ca */ /* 0x000fe200000e0000 */
[----:B------:R-:W-:Y:S01]  /*4a00*/  @!UP2 UIADD3 UR8, UPT, UPT, UR8, 0x200, URZ ;  /* 0x000002000808a890 */ /* 0x000fe2000fffe0ff */
[----:B------:R-:W-:Y:S01]  /*4a10*/  @!P4 R2UR UR18, R8 ;  /* 0x000000000812c2ca */ /* 0x000fe200000e0000 */
[----:B------:R-:W-:Y:S01]  /*4a20*/  UISETP.NE.AND UP5, UPT, UR14, 0x3, UPT ;  /* 0x000000030e00788c */ /* 0x000fe2000bfa5270 */
[----:B------:R-:W3:Y:S01]  /*4a30*/  LDC.64 R8, c[0x0][0xb10] ;  /* 0x0002c400ff087b82 */ /* 0x000ee20000000a00 */
[----:B------:R-:W-:Y:S02]  /*4a40*/  UPRMT UR16, UR37, 0x654, UR9 ;  /* 0x0000065425107896 */ /* 0x000fe40008000009 */
[----:B------:R-:W-:Y:S02]  /*4a50*/  USEL UR17, URZ, 0x1, UP5 ;  /* 0x00000001ff117887 */ /* 0x000fe4000a800000 */
[----:B------:R-:W-:Y:S04]  /*4a60*/  USEL UR14, UR14, URZ, UP5 ;  /* 0x000000ff0e0e7287 */ /* 0x000fe8000a800000 */
[----:B------:R-:W-:Y:S01]  /*4a70*/  ULEA UR13, UR14, UR7, 0x3 ;  /* 0x000000070e0d7291 */ /* 0x000fe2000f8e18ff */
[----:B------:R-:W-:Y:S01]  /*4a80*/  LOP3.LUT R29, R29, UR17, RZ, 0x3c, !PT ;  /* 0x000000111d1d7c12 */ /* 0x000fe2000f8e3cff */
[----:B------:R1:W-:Y:S01]  /*4a90*/  @!UP1 UTMALDG.3D [UR8], [UR18], desc[UR20] ;  /* 0x00001408120095b4 */ /* 0x0003e20008011000 */
[----:B------:R5:W-:Y:S02]  /*4aa0*/  @!P4 SYNCS.ARRIVE.TRANS64.RED.A0TR RZ, [UR15+0x100], R0 ;  /* 0x00010000ffffc9a7 */ /* 0x000be4000830040f */
[----:B------:R-:W-:Y:S01]  /*4ab0*/  SHF.L.U32 R14, R29, 0x1f, RZ ;  /* 0x0000001f1d0e7819 */ /* 0x000fe200000006ff */
[C---:B---3--:R-:W-:Y:S01]  /*4ac0*/  @!P1 IMAD.HI.U32 R8, R11.reuse, R8, RZ ;  /* 0x000000080b089227 */ /* 0x048fe200078e00ff */
[----:B--2---:R-:W-:Y:S02]  /*4ad0*/  @!P1 ISETP.NE.AND P0, PT, R12, 0x1, PT ;  /* 0x000000010c00980c */ /* 0x004fe40003f05270 */
[----:B-1----:R-:W-:Y:S01]  /*4ae0*/  @!P1 ISETP.NE.AND P2, PT, R2, 0x1, PT ;  /* 0x000000010200980c */ /* 0x002fe20003f45270 */
[----:B------:R-:W-:Y:S01]  /*4af0*/  SYNCS.ARRIVE.TRANS64.RED.A1T0 RZ, [UR16], RZ ;  /* 0x000000ffffff79a7 */ /* 0x000fe20008100410 */
[C---:B------:R-:W-:Y:S01]  /*4b00*/  @!P1 IMAD.HI.U32 R13, R10.reuse, R13, RZ ;  /* 0x0000000d0a0d9227 */ /* 0x040fe200078e00ff */
[----:B------:R-:W-:Y:S04]  /*4b10*/  @!P1 SHF.R.U32.HI R8, RZ, R9, R8 ;  /* 0x00000009ff089219 */ /* 0x000fe80000011608 */
[----:B------:R-:W-:Y:S01]  /*4b20*/  @!P1 SEL R8, R11, R8, !P2 ;  /* 0x000000080b089207 */ /* 0x000fe20005000000 */
[----:B------:R-:W1:Y:S01]  /*4b30*/  SYNCS.PHASECHK.TRANS64.TRYWAIT P5, [UR13+0x118], R14 ;  /* 0x0001180eff0075a7 */ /* 0x000e6200080a110d */
[----:B-----5:R-:W2:Y:S02]  /*4b40*/  @!P1 LDC R0, c[0x0][0xb20] ;  /* 0x0002c800ff009b82 */ /* 0x020ea40000000800 */
[----:B--2---:R-:W-:Y:S04]  /*4b50*/  @!P1 SHF.R.U32.HI R0, RZ, R0, R13 ;  /* 0x00000000ff009219 */ /* 0x004fe8000001160d */
[----:B------:R-:W-:Y:S05]  /*4b60*/  @!P1 SEL R9, R10, R0, !P0 ;  /* 0x000000000a099207 */ /* 0x000fea0004000000 */
[----:B------:R-:W-:Y:S02]  /*4b70*/  @!P1 IMAD.IADD R0, R9, 0x1, -R8 ;  /* 0x0000000109009824 */ /* 0x000fe400078e0a08 */
[----:B------:R-:W-:Y:S02]  /*4b80*/  @!P1 IMAD.IADD R8, R8, 0x1, -R9 ;  /* 0x0000000108089824 */ /* 0x000fe400078e0a09 */
[----:B------:R-:W-:Y:S02]  /*4b90*/  @!P1 IMAD R11, R0, R2, R11 ;  /* 0x00000002000b9224 */ /* 0x000fe400078e020b */
[----:B------:R-:W-:Y:S01]  /*4ba0*/  @!P1 IMAD R10, R8, R12, R10 ;  /* 0x0000000c080a9224 */ /* 0x000fe200078e020a */
[----:B-1----:R-:W-:Y:S06]  /*4bb0*/  @!P5 BRA `(.L_x_88) ;  /* 0x0000003c0010d947 */ /* 0x002fec0003800000 */
.L_x_184:
[----:B------:R-:W-:Y:S01]  /*4bc0*/  @!P4 IADD3 R2, P0, PT, R30, 0x580, RZ ;  /* 0x000005801e02c810 */ /* 0x000fe20007f1e0ff */
[----:B------:R-:W-:Y:S01]  /*4bd0*/  UMOV UR18, 0x0 ;  /* 0x0000000000127882 */ /* 0x000fe20000000000 */
[----:B------:R-:W-:Y:S01]  /*4be0*/  UMOV UR19, 0x10000000 ;  /* 0x1000000000137882 */ /* 0x000fe20000000000 */
[----:B------:R-:W-:Y:S01]  /*4bf0*/  VOTEU.ALL UP1, P4 ;  /* 0x0000000000ff7886 */ /* 0x000fe20002020000 */
[----:B------:R-:W-:Y:S01]  /*4c00*/  @!P4 R2UR UR9, R2 ;  /* 0x000000000209c2ca */ /* 0x000fe200000e0000 */
[----:B-1----:R-:W-:Y:S01]  /*4c10*/  @!P4 IMAD.X R0, RZ, RZ, R31, P0 ;  /* 0x000000ffff00c224 */ /* 0x002fe200000e061f */
[----:B------:R-:W-:Y:S01]  /*4c20*/  UMOV UR12, UR36 ;  /* 0x00000024000c7c82 */ /* 0x000fe20008000000 */
[----:B------:R-:W-:Y:S01]  /*4c30*/  @P3 R2UR UR36, R26 ;  /* 0x000000001a2432ca */ /* 0x000fe200000e0000 */
[----:B------:R-:W-:Y:S01]  /*4c40*/  @!UP1 ULEA UR15, UR14, UR7, 0xd ;  /* 0x000000070e0f9291 */ /* 0x000fe2000f8e68ff */
[----:B------:R-:W-:Y:S01]  /*4c50*/  ISETP.NE.AND P0, PT, R28, 0x2, PT ;  /* 0x000000021c00780c */ /* 0x000fe20003f05270 */
[----:B------:R-:W-:Y:S01]  /*4c60*/  @!UP1 UIADD3 UR10, UPT, UPT, UR10, 0x20, URZ ;  /* 0x000000200a0a9890 */ /* 0x000fe2000fffe0ff */
[----:B------:R-:W-:Y:S01]  /*4c70*/  @!P4 R2UR UR8, R0 ;  /* 0x000000000008c2ca */ /* 0x000fe200000e0000 */
[----:B------:R-:W-:Y:S01]  /*4c80*/  IMAD.IADD R14, R10, 0x1, R86 ;  /* 0x000000010a0e7824 */ /* 0x000fe200078e0256 */
[----:B------:R-:W-:Y:S01]  /*4c90*/  SEL R0, RZ, 0x1, P0 ;  /* 0x00000001ff007807 */ /* 0x000fe20000000000 */
[----:B------:R-:W-:Y:S01]  /*4ca0*/  IMAD.IADD R15, R11, 0x1, R87 ;  /* 0x000000010b0f7824 */ /* 0x000fe200078e0257 */
[----:B------:R-:W-:Y:S02]  /*4cb0*/  SEL R28, R28, RZ, P0 ;  /* 0x000000ff1c1c7207 */ /* 0x000fe40000000000 */
[----:B------:R-:W-:Y:S01]  /*4cc0*/  IMAD.U32 R8, RZ, RZ, UR9 ;  /* 0x00000009ff087e24 */ /* 0x000fe2000f8e00ff */
[----:B------:R-:W-:Y:S01]  /*4cd0*/  UIADD3 UR9, UPT, UPT, UR13, 0x100, URZ ;  /* 0x000001000d097890 */ /* 0x000fe2000fffe0ff */
[----:B------:R-:W-:Y:S03]  /*4ce0*/  LOP3.LUT R27, R27, R0, RZ, 0x3c, !PT ;  /* 0x000000001b1b7212 */ /* 0x000fe600078e3cff */
[----:B------:R-:W-:Y:S02]  /*4cf0*/  @!P4 R2UR UR16, R8 ;  /* 0x000000000810c2ca */ /* 0x000fe400000e0000 */
[----:B------:R-:W-:Y:S01]  /*4d00*/  IMAD.U32 R9, RZ, RZ, UR8 ;  /* 0x00000008ff097e24 */ /* 0x000fe2000f8e00ff */
[----:B------:R-:W-:Y:S01]  /*4d10*/  @!UP1 UIADD3 UR8, UPT, UPT, UR15, 0x200, URZ ;  /* 0x000002000f089890 */ /* 0x000fe2000fffe0ff */
[----:B------:R-:W-:Y:S01]  /*4d20*/  VOTEU.ALL UP1, P4 ;  /* 0x0000000000ff7886 */ /* 0x000fe20002020000 */
[----:B------:R-:W-:Y:S02]  /*4d30*/  UPRMT UR15, UR37, 0x654, UR9 ;  /* 0x00000654250f7896 */ /* 0x000fe40008000009 */
[----:B------:R-:W-:Y:S11]  /*4d40*/  @!P4 R2UR UR17, R9 ;  /* 0x000000000911c2ca */ /* 0x000ff600000e0000 */
[----:B------:R-:W-:Y:S02]  /*4d50*/  @!UPT UIADD3 URZ, UPT, UPT, URZ, URZ, URZ ;  /* 0x000000fffffff290 */ /* 0x000fe4000fffe0ff */
[----:B------:R2:W-:Y:S01]  /*4d60*/  @!UP1 UTMALDG.3D [UR8], [UR16], desc[UR18] ;  /* 0x00001208100095b4 */ /* 0x0005e20008011000 */
[----:B------:R2:W-:Y:S01]  /*4d70*/  @!P4 SYNCS.ARRIVE.TRANS64.RED.A0TR RZ, [UR13+0x100], R25 ;  /* 0x00010019ffffc9a7 */ /* 0x0005e2000830040d */
[----:B------:R-:W-:Y:S04]  /*4d80*/  UIADD3 UR13, UPT, UPT, UR14, 0x1, URZ ;  /* 0x000000010e0d7890 */ /* 0x000fe8000fffe0ff */
[----:B------:R-:W-:Y:S04]  /*4d90*/  UISETP.NE.AND UP1, UPT, UR13, 0x3, UPT ;  /* 0x000000030d00788c */ /* 0x000fe8000bf25270 */
[----:B------:R-:W-:Y:S02]  /*4da0*/  USEL UR14, URZ, 0x1, UP1 ;  /* 0x00000001ff0e7887 */ /* 0x000fe40008800000 */
[----:B------:R-:W-:Y:S02]  /*4db0*/  USEL UR13, UR13, URZ, UP1 ;  /* 0x000000ff0d0d7287 */ /* 0x000fe40008800000 */
[----:B------:R-:W-:Y:S02]  /*4dc0*/  UPLOP3.LUT UP1, UPT, UPT, UPT, UPT, 0x80, 0x8 ;  /* 0x000000000008789c */ /* 0x000fe40003f2f070 */
[----:B------:R-:W-:Y:S01]  /*4dd0*/  LOP3.LUT R29, R29, UR14, RZ, 0x3c, !PT ;  /* 0x0000000e1d1d7c12 */ /* 0x000fe2000f8e3cff */
[----:B------:R-:W-:Y:S01]  /*4de0*/  SYNCS.ARRIVE.TRANS64.RED.A1T0 RZ, [UR15], RZ ;  /* 0x000000ffffff79a7 */ /* 0x000fe2000810040f */
[----:B------:R-:W-:Y:S07]  /*4df0*/  @P3 BRA `(.L_x_89) ;  /* 0xfffffff4001c3947 */ /* 0x000fee000383ffff */
[----:B------:R-:W-:Y:S01]  /*4e00*/  UIADD3 UR7, UPT, UPT, UR7, 0x118, URZ ;  /* 0x0000011807077890 */ /* 0x000fe2000fffe0ff */
[----:B------:R-:W-:-:S03]  /*4e10*/  SHF.L.U32 R2, R29, 0x1f, RZ ;  /* 0x0000001f1d027819 */ /* 0x000fc600000006ff */
[----:B------:R-:W-:-:S09]  /*4e20*/  ULEA UR4, UR13, UR7, 0x3 ;  /* 0x000000070d047291 */ /* 0x000fd2000f8e18ff */
[----:B------:R-:W1:Y:S02]  /*4e30*/  SYNCS.PHASECHK.TRANS64.TRYWAIT P0, [UR4], R2 ;  /* 0x00000002ff0075a7 */ /* 0x000e640008001104 */
[----:B-1----:R-:W-:Y:S05]  /*4e40*/  @!P0 BRA `(.L_x_90) ;  /* 0x0000003800848947 */ /* 0x002fea0003800000 */
.L_x_186:
        /* <DEDUP_REMOVED lines=9> */
.L_x_188:
[----:B------:R-:W-:-:S04]  /*4ee0*/  UIADD3 UR5, UPT, UPT, UR5, 0x1, URZ ;  /* 0x0000000105057890 */ /* 0x000fc8000fffe0ff */
[----:B------:R-:W-:-:S04]  /*4ef0*/  UISETP.NE.AND UP0, UPT, UR5, 0x3, UPT ;  /* 0x000000030500788c */ /* 0x000fc8000bf05270 */
[----:B------:R-:W-:Y:S02]  /*4f00*/  USEL UR4, URZ, 0x1, UP0 ;  /* 0x00000001ff047887 */ /* 0x000fe40008000000 */
[----:B------:R-:W-:-:S04]  /*4f10*/  USEL UR5, UR5, URZ, UP0 ;  /* 0x000000ff05057287 */ /* 0x000fc80008000000 */
[----:B------:R-:W-:Y:S01]  /*4f20*/  ULEA UR5, UR5, UR7, 0x3 ;  /* 0x0000000705057291 */ /* 0x000fe2000f8e18ff */
[----:B-1----:R-:W-:-:S04]  /*4f30*/  LOP3.LUT R2, R29, UR4, RZ, 0x3c, !PT ;  /* 0x000000041d027c12 */ /* 0x002fc8000f8e3cff */
[----:B------:R-:W-:Y:S01]  /*4f40*/  SHF.L.U32 R2, R2, 0x1f, RZ ;  /* 0x0000001f02027819 */ /* 0x000fe200000006ff */
[----:B------:R-:W-:-:S07]  /*4f50*/  IMAD.U32 R0, RZ, RZ, UR5 ;  /* 0x00000005ff007e24 */ /* 0x000fce000f8e00ff */
.L_x_92:
[----:B-1----:R1:W3:Y:S02]  /*4f60*/  SYNCS.PHASECHK.TRANS64.TRYWAIT P0, [R0+URZ], R2 ;  /* 0x00000002000075a7 */ /* 0x0022e400080011ff */
[----:B---3--:R-:W-:Y:S05]  /*4f70*/  @!P0 NANOSLEEP.SYNCS 0x989680 ;  /* 0x009896800000895d */ /* 0x008fea0003900000 */
[----:B------:R-:W3:Y:S02]  /*4f80*/  @!P0 SYNCS.PHASECHK.TRANS64 P0, [R0+URZ], R2 ;  /* 0x00000002000085a7 */ /* 0x000ee400080010ff */
[----:B--23--:R-:W-:Y:S05]  /*4f90*/  @P0 EXIT ;  /* 0x000000000000094d */ /* 0x00cfea0003800000 */
[----:B------:R-:W-:Y:S05]  /*4fa0*/  BRA `(.L_x_92) ;  /* 0xfffffffc00ec7947 */ /* 0x000fea000383ffff */
.L_x_80:
[----:B------:R-:W-:-:S06]  /*4fb0*/  UISETP.GE.AND UP1, UPT, UR8, 0x4, UPT ;  /* 0x000000040800788c */ /* 0x000fcc000bf26270 */
[----:B------:R-:W-:-:S13]  /*4fc0*/  PLOP3.LUT P0, PT, PT, PT, UP1, 0x80, 0x8 ;  /* 0x000000000008781c */ /* 0x000fda0003f0f018 */
[----:B------:R-:W-:Y:S05]  /*4fd0*/  @!P0 EXIT ;  /* 0x000000000000894d */ /* 0x000fea0003800000 */
[----:B------:R-:W-:Y:S01]  /*4fe0*/  BAR.SYNC.DEFER_BLOCKING 0x6, 0xa0 ;  /* 0x0182800000007b1d */ /* 0x000fe20000010000 */
[C---:B------:R-:W-:Y:S01]  /*4ff0*/  IMAD.SHL.U32 R2, R93.reuse, 0x20, RZ ;  /* 0x000000205d027824 */ /* 0x040fe200078e00ff */
[C---:B------:R-:W-:Y:S01]  /*5000*/  LOP3.LUT R94, R93.reuse, 0x2, RZ, 0xc0, !PT ;  /* 0x000000025d5e7812 */ /* 0x040fe200078ec0ff */
[C---:B------:R-:W-:Y:S01]  /*5010*/  IMAD.SHL.U32 R99, R93.reuse, 0x4, RZ ;  /* 0x000000045d637824 */ /* 0x040fe200078e00ff */
[C---:B------:R-:W-:Y:S01]  /*5020*/  LOP3.LUT R100, R93.reuse, 0x60, RZ, 0xc0, !PT ;  /* 0x000000605d647812 */ /* 0x040fe200078ec0ff */
[C---:B------:R-:W-:Y:S01]  /*5030*/  IMAD.U32 R46, R93.reuse, 0x10000, RZ ;  /* 0x000100005d2e7824 */ /* 0x040fe200078e00ff */
[----:B------:R-:W-:Y:S02]  /*5040*/  UMOV UR48, 0x400 ;  /* 0x0000040000307882 */ /* 0x000fe40000000000 */
[----:B------:R-:W1:Y:S01]  /*5050*/  LDC R91, c[0x0][0x370] ;  /* 0x0000dc00ff5b7b82 */ /* 0x000e620000000800 */
[----:B------:R-:W-:Y:S01]  /*5060*/  ULEA UR48, UR37, UR48, 0x18 ;  /* 0x0000003025307291 */ /* 0x000fe2000f8ec0ff */
[----:B------:R-:W-:Y:S01]  /*5070*/  LOP3.LUT R3, R2, 0xc0, RZ, 0xc0, !PT ;  /* 0x000000c002037812 */ /* 0x000fe200078ec0ff */
[----:B------:R-:W-:Y:S01]  /*5080*/  IMAD.MOV.U32 R45, RZ, RZ, RZ ;  /* 0x000000ffff2d7224 */ /* 0x000fe200078e00ff */
[----:B------:R-:W-:Y:S01]  /*5090*/  LOP3.LUT R93, R93, 0x4, RZ, 0xc0, !PT ;  /* 0x000000045d5d7812 */ /* 0x000fe200078ec0ff */
[----:B------:R-:W-:Y:S01]  /*50a0*/  UIADD3 UR52, UPT, UPT, UR48, 0x200, URZ ;  /* 0x0000020030347890 */ /* 0x000fe2000fffe0ff */
[----:B------:R-:W-:-:S02]  /*50b0*/  LOP3.LUT R99, R3, 0x18, R99, 0xf8, !PT ;  /* 0x0000001803637812 */ /* 0x000fc400078ef863 */
[----:B------:R-:W-:Y:S01]  /*50c0*/  CS2R R96, SRZ ;  /* 0x0000000000607805 */ /* 0x000fe2000001ff00 */
[----:B------:R-:W2:Y:S01]  /*50d0*/  LDC R42, c[0x0][0xb0c] ;  /* 0x0002c300ff2a7b82 */ /* 0x000ea20000000800 */
[----:B------:R-:W-:Y:S01]  /*50e0*/  LOP3.LUT R46, R46, 0x600000, RZ, 0xc0, !PT ;  /* 0x006000002e2e7812 */ /* 0x000fe200078ec0ff */
[----:B------:R-:W-:Y:S01]  /*50f0*/  IMAD.MOV.U32 R103, RZ, RZ, RZ ;  /* 0x000000ffff677224 */ /* 0x000fe200078e00ff */
[----:B------:R-:W-:Y:S01]  /*5100*/  IADD3 R98, PT, PT, -R93, 0x2, RZ ;  /* 0x000000025d627810 */ /* 0x000fe20007ffe1ff */
[----:B------:R-:W-:Y:S01]  /*5110*/  IMAD.MOV R94, RZ, RZ, -R94 ;  /* 0x000000ffff5e7224 */ /* 0x000fe200078e0a5e */
[----:B------:R-:W-:Y:S01]  /*5120*/  LOP3.LUT R99, R99, 0xf20, R2, 0xf8, !PT ;  /* 0x00000f2063637812 */ /* 0x000fe200078ef802 */
[----:B------:R-:W-:Y:S01]  /*5130*/  IMAD.MOV R93, RZ, RZ, -R93 ;  /* 0x000000ffff5d7224 */ /* 0x000fe200078e0a5d */
[----:B------:R-:W4:Y:S01]  /*5140*/  LDCU.64 UR54, c[0x0][0x348] ;  /* 0x00006900ff3677ac */ /* 0x000f220008000a00 */
[----:B------:R-:W1:Y:S01]  /*5150*/  LDC R89, c[0x0][0xb20] ;  /* 0x0002c800ff597b82 */ /* 0x000e620000000800 */
[----:B------:R-:W3:Y:S01]  /*5160*/  LDS R0, [UR48+0x1f0] ;  /* 0x0001f030ff007984 */ /* 0x000ee20008000800 */
[----:B------:R-:W-:Y:S01]  /*5170*/  IMAD.SHL.U32 R98, R98, 0x10, RZ ;  /* 0x0000001062627824 */ /* 0x000fe200078e00ff */
[----:B------:R-:W-:Y:S01]  /*5180*/  LEA R99, R99, UR52, 0x1 ;  /* 0x0000003463637c11 */ /* 0x000fe2000f8e08ff */
[----:B------:R-:W-:Y:S01]  /*5190*/  UMOV UR51, 0x1 ;  /* 0x0000000100337882 */ /* 0x000fe20000000000 */
[----:B------:R-:W-:Y:S01]  /*51a0*/  UMOV UR56, URZ ;  /* 0x000000ff00387c82 */ /* 0x000fe20008000000 */
[----:B------:R-:W1:Y:S02]  /*51b0*/  LDCU.64 UR38, c[0x0][0x888] ;  /* 0x00011100ff2677ac */ /* 0x000e640008000a00 */
[----:B------:R-:W1:Y:S01]  /*51c0*/  LDC R41, c[0x0][0xb30] ;  /* 0x0002cc00ff297b82 */ /* 0x000e620000000800 */
[----:B------:R-:W1:Y:S01]  /*51d0*/  LDCU.64 UR44, c[0x0][0x890] ;  /* 0x00011200ff2c77ac */ /* 0x000e620008000a00 */
[----:B------:R-:W-:Y:S01]  /*51e0*/  UMOV UR50, URZ ;  /* 0x000000ff00327c82 */ /* 0x000fe20008000000 */
[----:B------:R-:W-:-:S05]  /*51f0*/  UMOV UR49, URZ ;  /* 0x000000ff00317c82 */ /* 0x000fca0008000000 */
[----:B------:R-:W1:Y:S08]  /*5200*/  LDC.64 R84, c[0x0][0xb10] ;  /* 0x0002c400ff547b82 */ /* 0x000e700000000a00 */
[----:B------:R-:W1:Y:S08]  /*5210*/  LDC.64 R38, c[0x0][0xb18] ;  /* 0x0002c600ff267b82 */ /* 0x000e700000000a00 */
[----:B------:R-:W1:Y:S08]  /*5220*/  LDC.64 R36, c[0x0][0xb28] ;  /* 0x0002ca00ff247b82 */ /* 0x000e700000000a00 */
[----:B------:R-:W1:Y:S01]  /*5230*/  LDC.64 R82, c[0x0][0x8b0] ;  /* 0x00022c00ff527b82 */ /* 0x000e620000000a00 */
[----:B---3--:R-:W-:-:S07]  /*5240*/  IMAD.IADD R46, R0, 0x1, R46 ;  /* 0x00000001002e7824 */ /* 0x008fce00078e022e */
[----:B------:R-:W3:Y:S08]  /*5250*/  LDC.64 R80, c[0x0][0x8a8] ;  /* 0x00022a00ff507b82 */ /* 0x000ef00000000a00 */
[----:B--2-4-:R-:W1:Y:S02]  /*5260*/  LDC R90, c[0x0][0x374] ;  /* 0x0000dd00ff5a7b82 */ /* 0x014e640000000800 */
.L_x_123:
[C---:B------:R-:W-:Y:S02]  /*5270*/  LEA R0, R103.reuse, UR48, 0x3 ;  /* 0x0000003067007c11 */ /* 0x040fe4000f8e18ff */
[----:B------:R-:W-:Y:S02]  /*5280*/  SHF.L.U32 R2, R96, 0x1f, RZ ;  /* 0x0000001f60027819 */ /* 0x000fe400000006ff */
[----:B------:R-:W-:Y:S02]  /*5290*/  LEA R16, R103, UR48, 0x4 ;  /* 0x0000003067107c11 */ /* 0x000fe4000f8e20ff */
[----:B------:R-:W2:Y:S02]  /*52a0*/  SYNCS.PHASECHK.TRANS64.TRYWAIT P0, [R0+URZ+0x140], R2 ;  /* 0x00014002000075a7 */ /* 0x000ea400080011ff */
[----:B--2---:R-:W-:Y:S05]  /*52b0*/  @!P0 BRA `(.L_x_93) ;  /* 0x0000003400988947 */ /* 0x004fea0003800000 */
.L_x_189:
[----:B------:R-:W4:Y:S01]  /*52c0*/  LDC.64 R10, c[0x0][0xb10] ;  /* 0x0002c400ff0a7b82 */ /* 0x000f220000000a00 */
[----:B------:R-:W3:Y:S01]  /*52d0*/  LDS.128 R16, [R16+0x1d0] ;  /* 0x0001d00010107984 */ /* 0x000ee20000000c00 */
[----:B-1----:R-:W-:Y:S01]  /*52e0*/  ISETP.NE.AND P1, PT, R41, 0x1, PT ;  /* 0x000000012900780c */ /* 0x002fe20003f25270 */
[----:B--2---:R-:W-:Y:S01]  /*52f0*/  VIADD R0, R0, 0x150 ;  /* 0x0000015000007836 */ /* 0x004fe20000000000 */
[----:B------:R-:W-:Y:S04]  /*5300*/  ISETP.GE.AND P0, PT, R40, 0x1, PT ;  /* 0x000000012800780c */ /* 0x000fe80003f06270 */
[----:B------:R-:W1:Y:S01]  /*5310*/  LDC.64 R8, c[0x0][0xb18] ;  /* 0x0002c600ff087b82 */ /* 0x000e620000000a00 */
[----:B------:R-:W-:Y:S01]  /*5320*/  PRMT R0, RZ, 0x654, R0 ;  /* 0x00000654ff007816 */ /* 0x000fe20000000000 */
[----:B------:R-:W-:Y:S01]  /*5330*/  @!PT LDS RZ, [RZ] ;  /* 0x00000000fffff984 */ /* 0x000fe20000000800 */
[----:B------:R-:W-:Y:S01]  /*5340*/  @!PT LDS RZ, [RZ] ;  /* 0x00000000fffff984 */ /* 0x000fe20000000800 */
[----:B------:R-:W-:Y:S01]  /*5350*/  @!PT LDS RZ, [RZ] ;  /* 0x00000000fffff984 */ /* 0x000fe20000000800 */
[----:B------:R-:W-:Y:S01]  /*5360*/  @!PT LDS RZ, [RZ] ;  /* 0x00000000fffff984 */ /* 0x000fe20000000800 */
[----:B------:R2:W-:Y:S06]  /*5370*/  MEMBAR.ALL.CTA ;  /* 0x0000000000007992 */ /* 0x0005ec0000008000 */
[----:B--2---:R-:W2:Y:S01]  /*5380*/  FENCE.VIEW.ASYNC.S ;  /* 0x00000000000073c6 */ /* 0x004ea20000000000 */
[----:B------:R-:W1:Y:S08]  /*5390*/  @!P1 LDC R12, c[0x0][0xb20] ;  /* 0x0002c800ff0c9b82 */ /* 0x000e700000000800 */
[----:B------:R-:W1:Y:S01]  /*53a0*/  @!P1 LDC R7, c[0x0][0xb0c] ;  /* 0x0002c300ff079b82 */ /* 0x000e620000000800 */
[----:B--2---:R2:W-:Y:S01]  /*53b0*/  SYNCS.ARRIVE.TRANS64.RED.A1T0 RZ, [R0+URZ], RZ ;  /* 0x000000ff00ff79a7 */ /* 0x0045e200081004ff */
[----:B---3--:R-:W-:Y:S04]  /*53c0*/  LOP3.LUT P4, RZ, R18, 0x1, RZ, 0xc0, !PT ;  /* 0x0000000112ff7812 */ /* 0x008fe8000788c0ff */
[----:B------:R-:W-:Y:S09]  /*53d0*/  P2R R101, PR, RZ, 0x10 ;  /* 0x00000010ff657803 */ /* 0x000ff20000000000 */
[----:B------:R-:W-:Y:S02]  /*53e0*/  @P4 MOV R44, R16 ;  /* 0x00000010002c4202 */ /* 0x000fe40000000f00 */
[----:B------:R-:W-:Y:S01]  /*53f0*/  @P4 LOP3.LUT R43, R17, 0xffff, RZ, 0xc0, !PT ;  /* 0x0000ffff112b4812 */ /* 0x000fe200078ec0ff */
[----:B--2-4-:R-:W-:Y:S06]  /*5400*/  @!P0 BRA `(.L_x_94) ;  /* 0x0000000000a48947 */ /* 0x014fec0003800000 */
[----:B------:R-:W-:Y:S01]  /*5410*/  IMAD.HI.U32 R0, R90, R39, RZ ;  /* 0x000000275a007227 */ /* 0x000fe200078e00ff */
[----:B------:R-:W-:Y:S02]  /*5420*/  ISETP.NE.AND P0, PT, R38, 0x1, PT ;  /* 0x000000012600780c */ /* 0x000fe40003f05270 */
[----:B------:R-:W-:Y:S01]  /*5430*/  ISETP.NE.AND P2, PT, R40, 0x1, PT ;  /* 0x000000012800780c */ /* 0x000fe20003f45270 */
[----:B------:R-:W-:Y:S01]  /*5440*/  IMAD.HI.U32 R4, R91, R84, RZ ;  /* 0x000000545b047227 */ /* 0x000fe200078e00ff */
[----:B------:R-:W-:Y:S02]  /*5450*/  SHF.R.U32.HI R0, RZ, R89, R0 ;  /* 0x00000059ff007219 */ /* 0x000fe40000011600 */
[----:B------:R-:W-:Y:S01]  /*5460*/  ISETP.NE.AND P3, PT, R42, 0x1, PT ;  /* 0x000000012a00780c */ /* 0x000fe20003f65270 */
[----:B------:R-:W-:Y:S01]  /*5470*/  IMAD.HI.U32 R6, R43, R39, RZ ;  /* 0x000000272b067227 */ /* 0x000fe200078e00ff */
[-C--:B------:R-:W-:Y:S02]  /*5480*/  SHF.R.U32.HI R4, RZ, R85.reuse, R4 ;  /* 0x00000055ff047219 */ /* 0x080fe40000011604 */
[----:B------:R-:W-:Y:S01]  /*5490*/  SEL R0, R90, R0, !P0 ;  /* 0x000000005a007207 */ /* 0x000fe20004000000 */
[----:B------:R-:W-:Y:S01]  /*54a0*/  IMAD.HI.U32 R5, R44, R84, RZ ;  /* 0x000000542c057227 */ /* 0x000fe200078e00ff */
[----:B------:R-:W-:Y:S03]  /*54b0*/  SEL R4, R91, R4, !P3 ;  /* 0x000000045b047207 */ /* 0x000fe60005800000 */
[-C--:B------:R-:W-:Y:S01]  /*54c0*/  IMAD.HI.U32 R3, R0, R36.reuse, RZ ;  /* 0x0000002400037227 */ /* 0x080fe200078e00ff */
[----:B------:R-:W-:Y:S03]  /*54d0*/  SHF.R.U32.HI R5, RZ, R85, R5 ;  /* 0x00000055ff057219 */ /* 0x000fe60000011605 */
[----:B------:R-:W-:Y:S01]  /*54e0*/  IMAD.HI.U32 R2, R4, R36, RZ ;  /* 0x0000002404027227 */ /* 0x000fe200078e00ff */
[----:B------:R-:W-:Y:S02]  /*54f0*/  @P2 SHF.R.U32.HI R0, RZ, R37, R3 ;  /* 0x00000025ff002219 */ /* 0x000fe40000011603 */
[----:B------:R-:W-:Y:S02]  /*5500*/  SHF.R.U32.HI R3, RZ, R89, R6 ;  /* 0x00000059ff037219 */ /* 0x000fe40000011606 */
[----:B------:R-:W-:Y:S01]  /*5510*/  @P2 SHF.R.U32.HI R4, RZ, R37, R2 ;  /* 0x00000025ff042219 */ /* 0x000fe20000011602 */
[----:B------:R-:W-:Y:S01]  /*5520*/  IMAD R0, R40, R0, RZ ;  /* 0x0000000028007224 */ /* 0x000fe200078e02ff */
[----:B------:R-:W-:Y:S02]  /*5530*/  SEL R3, R43, R3, !P0 ;  /* 0x000000032b037207 */ /* 0x000fe40004000000 */
[----:B------:R-:W-:Y:S01]  /*5540*/  SEL R2, R44, R5, !P3 ;  /* 0x000000052c027207 */ /* 0x000fe20005800000 */
[----:B------:R-:W-:Y:S01]  /*5550*/  IMAD R5, R40, R4, RZ ;  /* 0x0000000428057224 */ /* 0x000fe200078e02ff */
[C---:B------:R-:W-:Y:S01]  /*5560*/  ISETP.GE.AND P0, PT, R3.reuse, R0, PT ;  /* 0x000000000300720c */ /* 0x040fe20003f06270 */
[C---:B------:R-:W-:Y:S03]  /*5570*/  IMAD.HI.U32 R0, R3.reuse, R36, RZ ;  /* 0x0000002403007227 */ /* 0x040fe600078e00ff */
[C---:B------:R-:W-:Y:S02]  /*5580*/  ISETP.GE.OR P0, PT, R2.reuse, R5, P0 ;  /* 0x000000050200720c */ /* 0x040fe40000706670 */
[----:B------:R-:W-:Y:S04]  /*5590*/  SHF.R.U32.HI R0, RZ, R37, R0 ;  /* 0x00000025ff007219 */ /* 0x000fe80000011600 */
[C---:B------:R-:W-:Y:S05]  /*55a0*/  SEL R6, R3.reuse, R0, !P2 ;  /* 0x0000000003067207 */ /* 0x040fea0005000000 */
        /* <DEDUP_REMOVED lines=14> */
[----:B------:R-:W-:Y:S07]  /*5690*/  IMAD R43, R3, R38, R43 ;  /* 0x00000026032b7224 */ /* 0x000fee00078e022b */
.L_x_94:
[----:B-1----:R-:W-:Y:S01]  /*56a0*/  @!P1 ISETP.NE.AND P0, PT, R8, 0x1, PT ;  /* 0x000000010800980c */ /* 0x002fe20003f05270 */
[----:B------:R-:W-:Y:S01]  /*56b0*/  @!P1 IMAD.HI.U32 R0, R44, R10, RZ ;  /* 0x0000000a2c009227 */ /* 0x000fe200078e00ff */
[----:B------:R-:W-:Y:S01]  /*56c0*/  @!P1 ISETP.NE.AND P2, PT, R7, 0x1, PT ;  /* 0x000000010700980c */ /* 0x000fe20003f45270 */
[----:B------:R-:W-:Y:S01]  /*56d0*/  ULOP3.LUT UP0, URZ, UR52, 0x1b0, URZ, 0xc0, !UPT ;  /* 0x000001b034ff7892 */ /* 0x000fe2000f80c0ff */
[----:B------:R-:W-:Y:S01]  /*56e0*/  R2UR UR42, R15 ;  /* 0x000000000f2a72ca */ /* 0x000fe200000e0000 */
[----:B------:R-:W-:Y:S01]  /*56f0*/  @!P1 IMAD.HI.U32 R2, R43, R9, RZ ;  /* 0x000000092b029227 */ /* 0x000fe200078e00ff */
[----:B------:R-:W-:Y:S02]  /*5700*/  @!P1 SHF.R.U32.HI R0, RZ, R11, R0 ;  /* 0x0000000bff009219 */ /* 0x000fe40000011600 */
[----:B------:R-:W-:Y:S01]  /*5710*/  R2UR UR41, R14 ;  /* 0x000000000e2972ca */ /* 0x000fe200000e0000 */
[----:B------:R-:W-:Y:S01]  /*5720*/  VIADD R103, R103, 0x1 ;  /* 0x0000000167677836 */ /* 0x000fe20000000000 */
[----:B------:R-:W-:Y:S02]  /*5730*/  @!P1 SHF.R.U32.HI R2, RZ, R12, R2 ;  /* 0x0000000cff029219 */ /* 0x000fe40000011602 */
[----:B------:R-:W-:Y:S02]  /*5740*/  @!P1 SEL R3, R44, R0, !P2 ;  /* 0x000000002c039207 */ /* 0x000fe40005000000 */
[----:B------:R-:W-:Y:S02]  /*5750*/  @!P1 SEL R2, R43, R2, !P0 ;  /* 0x000000022b029207 */ /* 0x000fe40004000000 */
[----:B------:R-:W-:Y:S01]  /*5760*/  @P4 SHF.R.U32.HI R95, RZ, 0x10, R17 ;  /* 0x00000010ff5f4819 */ /* 0x000fe20000011611 */
[----:B------:R-:W-:Y:S02]  /*5770*/  USHF.L.U32 UR42, UR42, 0x7, URZ ;  /* 0x000000072a2a7899 */ /* 0x000fe400080006ff */
[----:B------:R-:W-:Y:S02]  /*5780*/  @!P1 IMAD.IADD R0, R2, 0x1, -R3 ;  /* 0x0000000102009824 */ /* 0x000fe400078e0a03 */
[----:B------:R-:W-:Y:S01]  /*5790*/  @!P1 IMAD.IADD R2, R3, 0x1, -R2 ;  /* 0x0000000103029824 */ /* 0x000fe200078e0a02 */
[----:B------:R-:W-:Y:S01]  /*57a0*/  USHF.L.U32 UR41, UR41, 0x6, URZ ;  /* 0x0000000629297899 */ /* 0x000fe200080006ff */
[----:B------:R-:W-:Y:S02]  /*57b0*/  @!P1 IMAD R44, R0, R7, R44 ;  /* 0x00000007002c9224 */ /* 0x000fe400078e022c */
[----:B------:R-:W-:Y:S01]  /*57c0*/  @!P1 IMAD R43, R2, R8, R43 ;  /* 0x00000008022b9224 */ /* 0x000fe200078e022b */
[----:B------:R-:W-:Y:S08]  /*57d0*/  BRA.U !UP0, `(.L_x_95) ;  /* 0x00000001087c7547 */ /* 0x000ff0000b800000 */
[----:B------:R-:W1:Y:S01]  /*57e0*/  LDCU.64 UR8, c[0x4][0x80] ;  /* 0x01001000ff0877ac */ /* 0x000e620008000a00 */
[----:B------:R-:W-:Y:S01]  /*57f0*/  MOV R2, 0x0 ;  /* 0x0000000000027802 */ /* 0x000fe20000000f00 */
[----:B------:R-:W-:Y:S02]  /*5800*/  HFMA2 R12, -RZ, RZ, 0, 5.9604644775390625e-08 ;  /* 0x00000001ff0c7431 */ /* 0x000fe400000001ff */
[----:B------:R-:W-:Y:S01]  /*5810*/  IMAD.MOV.U32 R8, RZ, RZ, 0x70 ;  /* 0x00000070ff087424 */ /* 0x000fe200078e00ff */
[----:B------:R2:W3:Y:S01]  /*5820*/  LDC.64 R14, c[0x4][R2] ;  /* 0x01000000020e7b82 */ /* 0x0004e20000000a00 */
[----:B------:R-:W4:Y:S01]  /*5830*/  LDCU.64 UR6, c[0x4][0x88] ;  /* 0x01001100ff0677ac */ /* 0x000f220008000a00 */
[----:B------:R-:W-:Y:S01]  /*5840*/  IMAD.MOV.U32 R13, RZ, RZ, RZ ;  /* 0x000000ffff0d7224 */ /* 0x000fe200078e00ff */
[----:B------:R-:W2:Y:S01]  /*5850*/  LDCU.64 UR4, c[0x4][0x8] ;  /* 0x01000100ff0477ac */ /* 0x000ea20008000a00 */
[----:B-1----:R-:W-:Y:S01]  /*5860*/  MOV R5, UR9 ;  /* 0x0000000900057c02 */ /* 0x002fe20008000f00 */
[----:B------:R-:W-:Y:S01]  /*5870*/  IMAD.U32 R4, RZ, RZ, UR8 ;  /* 0x00000008ff047e24 */ /* 0x000fe2000f8e00ff */
[----:B----4-:R-:W-:Y:S01]  /*5880*/  MOV R7, UR7 ;  /* 0x0000000700077c02 */ /* 0x010fe20008000f00 */
[----:B------:R-:W-:Y:S01]  /*5890*/  IMAD.U32 R6, RZ, RZ, UR6 ;  /* 0x00000006ff067e24 */ /* 0x000fe2000f8e00ff */
[----:B--2---:R-:W-:Y:S01]  /*58a0*/  MOV R11, UR5 ;  /* 0x00000005000b7c02 */ /* 0x004fe20008000f00 */
[----:B------:R-:W-:Y:S02]  /*58b0*/  IMAD.U32 R10, RZ, RZ, UR4 ;  /* 0x00000004ff0a7e24 */ /* 0x000fe4000f8e00ff */
[----:B------:R-:W-:Y:S07]  /*58c0*/  LEPC R20, `(.L_x_96) ;  /* 0x000000001014794e */ /* 0x000fee0000000000 */
[----:B---3-5:R-:W-:Y:S05]  /*58d0*/  CALL.ABS.NOINC R14 ;  /* 0x000000000e007343 */ /* 0x028fea0003c00000 */
.L_x_96:
[----:B------:R-:W1:Y:S01]  /*58e0*/  LDCU.64 UR8, c[0x4][0x80] ;  /* 0x01001000ff0877ac */ /* 0x000e620008000a00 */
[----:B------:R-:W2:Y:S01]  /*58f0*/  LDC.64 R2, c[0x4][R2] ;  /* 0x0100000002027b82 */ /* 0x000ea20000000a00 */
[----:B------:R-:W-:Y:S02]  /*5900*/  HFMA2 R12, -RZ, RZ, 0, 5.9604644775390625e-08 ;  /* 0x00000001ff0c7431 */ /* 0x000fe400000001ff */
[----:B------:R-:W-:Y:S02]  /*5910*/  IMAD.MOV.U32 R8, RZ, RZ, 0x70 ;  /* 0x00000070ff087424 */ /* 0x000fe400078e00ff */
[----:B------:R-:W-:Y:S01]  /*5920*/  IMAD.MOV.U32 R13, RZ, RZ, RZ ;  /* 0x000000ffff0d7224 */ /* 0x000fe200078e00ff */
[----:B------:R-:W3:Y:S01]  /*5930*/  LDCU.64 UR6, c[0x4][0x88] ;  /* 0x01001100ff0677ac */ /* 0x000ee20008000a00 */
[----:B------:R-:W4:Y:S01]  /*5940*/  LDCU.64 UR4, c[0x4][0x8] ;  /* 0x01000100ff0477ac */ /* 0x000f220008000a00 */
[----:B-1----:R-:W-:Y:S02]  /*5950*/  MOV R4, UR8 ;  /* 0x0000000800047c02 */ /* 0x002fe40008000f00 */
[----:B------:R-:W-:Y:S02]  /*5960*/  MOV R5, UR9 ;  /* 0x0000000900057c02 */ /* 0x000fe40008000f00 */
[----:B---3--:R-:W-:Y:S01]  /*5970*/  MOV R7, UR7 ;  /* 0x0000000700077c02 */ /* 0x008fe20008000f00 */
[----:B------:R-:W-:Y:S01]  /*5980*/  IMAD.U32 R6, RZ, RZ, UR6 ;  /* 0x00000006ff067e24 */ /* 0x000fe2000f8e00ff */
[----:B----4-:R-:W-:Y:S01]  /*5990*/  MOV R11, UR5 ;  /* 0x00000005000b7c02 */ /* 0x010fe20008000f00 */
[----:B------:R-:W-:Y:S02]  /*59a0*/  IMAD.U32 R10, RZ, RZ, UR4 ;  /* 0x00000004ff0a7e24 */ /* 0x000fe4000f8e00ff */
[----:B------:R-:W-:Y:S07]  /*59b0*/  LEPC R20, `(.L_x_95) ;  /* 0x000000001014794e */ /* 0x000fee0000000000 */
[----:B--2---:R-:W-:Y:S05]  /*59c0*/  CALL.ABS.NOINC R2 ;  /* 0x0000000002007343 */ /* 0x004fea0003c00000 */
.L_x_95:
[----:B------:R-:W-:Y:S01]  /*59d0*/  ISETP.NE.U32.AND P4, PT, R82, RZ, PT ;  /* 0x000000ff5200720c */ /* 0x000fe20003f85070 */
[----:B------:R-:W-:Y:S01]  /*59e0*/  UISETP.NE.AND UP2, UPT, UR53, URZ, UPT ;  /* 0x000000ff3500728c */ /* 0x000fe2000bf45270 */
[----:B------:R-:W-:Y:S01]  /*59f0*/  ISETP.NE.U32.AND P2, PT, RZ, UR38, PT ;  /* 0x00000026ff007c0c */ /* 0x000fe2000bf45070 */
[----:B------:R-:W-:Y:S01]  /*5a00*/  UISETP.NE.U32.AND UP1, UPT, UR44, URZ, UPT ;  /* 0x000000ff2c00728c */ /* 0x000fe2000bf25070 */
[----:B------:R-:W-:Y:S01]  /*5a10*/  ISETP.NE.AND.EX P4, PT, R83, RZ, PT, P4 ;  /* 0x000000ff5300720c */ /* 0x000fe20003f85340 */
[----:B------:R-:W-:Y:S01]  /*5a20*/  UPLOP3.LUT UP0, UPT, UPT, UPT, UPT, 0x40, 0x4 ;  /* 0x000000000004789c */ /* 0x000fe20003f0e870 */
[----:B------:R-:W-:Y:S01]  /*5a30*/  ISETP.NE.AND.EX P2, PT, RZ, UR39, PT, P2 ;  /* 0x00000027ff007c0c */ /* 0x000fe2000bf45320 */
[----:B------:R-:W-:Y:S01]  /*5a40*/  UISETP.NE.AND.EX UP1, UPT, UR45, URZ, UPT, UP1 ;  /* 0x000000ff2d00728c */ /* 0x000fe2000bf25310 */
[----:B------:R-:W-:Y:S04]  /*5a50*/  PLOP3.LUT P1, PT, PT, PT, UP2, 0x80, 0x8 ;  /* 0x000000000008781c */ /* 0x000fe80003f2f028 */
[----:B------:R-:W-:Y:S06]  /*5a60*/  @UP2 UPLOP3.LUT UP0, UPT, UPT, UPT, UP1, 0x80, 0x8 ;  /* 0x000000000008289c */ /* 0x000fec0003f0f010 */
[----:B------:R-:W-:Y:S01]  /*5a70*/  PLOP3.LUT P0, PT, PT, PT, UP0, 0x80, 0x8 ;  /* 0x000000000008781c */ /* 0x000fe20003f0f008 */
[----:B------:R-:W-:Y:S01]  /*5a80*/  @!UPT UIADD3 URZ, UPT, UPT, URZ, URZ, URZ ;  /* 0x000000fffffff290 */ /* 0x000fe2000fffe0ff */
[----:B------:R-:W-:Y:S11]  /*5a90*/  BRA.U !UP1, `(.L_x_97) ;  /* 0x0000000109387547 */ /* 0x000ff6000b800000 */
[----:B------:R-:W-:Y:S01]  /*5aa0*/  UISETP.NE.U32.AND UP0, UPT, UR38, URZ, UPT ;  /* 0x000000ff2600728c */ /* 0x000fe2000bf05070 */
[----:B------:R-:W-:Y:S02]  /*5ab0*/  HFMA2 R0, -RZ, RZ, 0, 5.9604644775390625e-08 ;  /* 0x00000001ff007431 */ /* 0x000fe400000001ff */
[----:B------:R-:W-:Y:S01]  /*5ac0*/  IMAD.MOV.U32 R88, RZ, RZ, 0x1 ;  /* 0x00000001ff587424 */ /* 0x000fe200078e00ff */
[----:B------:R-:W-:Y:S06]  /*5ad0*/  UISETP.NE.AND.EX UP0, UPT, UR39, URZ, UPT, UP0 ;  /* 0x000000ff2700728c */ /* 0x000fec000bf05300 */
[----:B------:R-:W-:Y:S05]  /*5ae0*/  PLOP3.LUT P3, PT, PT, PT, UP0, 0x80, 0x8 ;  /* 0x000000000008781c */ /* 0x000fea0003f6f008 */
[----:B------:R-:W1:Y:S01]  /*5af0*/  @UP0 LDCU.64 UR6, c[0x0][0x888] ;  /* 0x00011100ff0607ac */ /* 0x000e620008000a00 */
[----:B------:R-:W-:Y:S07]  /*5b00*/  @UP0 UIMAD UR4, UR36, UR44, URZ ;  /* 0x0000002c240402a4 */ /* 0x000fee000f8e02ff */
[----:B------:R-:W-:Y:S01]  /*5b10*/  @!P3 PRMT R88, R0, 0x7610, R88 ;  /* 0x000076100058b816 */ /* 0x000fe20000000058 */
[----:B-1----:R-:W-:Y:S03]  /*5b20*/  @UP0 UIMAD.WIDE UR6, UR4, 0x4, UR6 ;  /* 0x00000004040608a5 */ /* 0x002fe6000f8e0206 */
[----:B------:R-:W1:Y:S03]  /*5b30*/  @!UP0 LDCU UR4, c[0x0][0x880] ;  /* 0x00011000ff0487ac */ /* 0x000e660008000800 */
[----:B------:R-:W-:Y:S01]  /*5b40*/  IMAD.U32 R2, RZ, RZ, UR6 ;  /* 0x00000006ff027e24 */ /* 0x000fe2000f8e00ff */
[----:B------:R-:W-:Y:S05]  /*5b50*/  MOV R3, UR7 ;  /* 0x0000000700037c02 */ /* 0x000fea0008000f00 */
[----:B-----5:R2:W5:Y:S02]  /*5b60*/  @P3 LDG.E R49, desc[UR46][R2.64] ;  /* 0x0000002e02313981 */ /* 0x020564000c1e1900 */
[----:B-12---:R-:W-:Y:S02]  /*5b70*/  @!P3 IMAD.U32 R49, RZ, RZ, UR4 ;  /* 0x00000004ff31be24 */ /* 0x006fe4000f8e00ff */
.L_x_97:
[----:B------:R-:W-:Y:S05]  /*5b80*/  @!P4 BRA `(.L_x_98) ;  /* 0x000000000020c947 */ /* 0x000fea0003800000 */
[----:B------:R-:W-:Y:S04]  /*5b90*/  ISETP.NE.U32.AND P3, PT, R80, RZ, PT ;  /* 0x000000ff5000720c */ /* 0x000fe80003f65070 */
[----:B------:R-:W-:Y:S11]  /*5ba0*/  ISETP.NE.AND.EX P3, PT, R81, RZ, PT, P3 ;  /* 0x000000ff5100720c */ /* 0x000ff60003f65330 */
[----:B------:R-:W-:Y:S02]  /*5bb0*/  @!UPT UIADD3 URZ, UPT, UPT, URZ, URZ, URZ ;  /* 0x000000fffffff290 */ /* 0x000fe4000fffe0ff */
[----:B------:R-:W1:Y:S01]  /*5bc0*/  @P3 LDC.64 R2, c[0x0][0x8a8] ;  /* 0x00022a00ff023b82 */ /* 0x000e620000000a00 */
[----:B------:R-:W-:Y:S04]  /*5bd0*/  @P3 IMAD R0, R82, UR36, RZ ;  /* 0x0000002452003c24 */ /* 0x000fe8000f8e02ff */
[----:B-1----:R-:W-:Y:S05]  /*5be0*/  @P3 IMAD.WIDE R2, R0, 0x4, R2 ;  /* 0x0000000400023825 */ /* 0x002fea00078e0202 */
[----:B-----5:R1:W5:Y:S02]  /*5bf0*/  @P3 LDG.E R47, desc[UR46][R2.64] ;  /* 0x0000002e022f3981 */ /* 0x020364000c1e1900 */
[----:B-1----:R-:W2:Y:S02]  /*5c00*/  @!P3 LDC R47, c[0x0][0x8a0] ;  /* 0x00022800ff2fbb82 */ /* 0x002ea40000000800 */
.L_x_98:
[----:B-----5:R-:W-:Y:S01]  /*5c10*/  FSETP.NEU.AND P3, PT, R49, RZ, PT ;  /* 0x000000ff3100720b */ /* 0x020fe20003f6d000 */
[----:B------:R-:W-:Y:S01]  /*5c20*/  ULOP3.LUT UR4, UR51, 0x1, URZ, 0x3c, !UPT ;  /* 0x0000000133047892 */ /* 0x000fe2000f8e3cff */
[----:B------:R-:W-:Y:S01]  /*5c30*/  SEL R4, RZ, 0xffffffff, P2 ;  /* 0xffffffffff047807 */ /* 0x000fe20001000000 */
[----:B------:R-:W-:Y:S01]  /*5c40*/  IMAD.U32 R72, RZ, RZ, UR56 ;  /* 0x00000038ff487e24 */ /* 0x000fe2000f8e00ff */
[----:B------:R-:W-:Y:S01]  /*5c50*/  @P1 LOP3.LUT P2, RZ, R88, 0xff, RZ, 0xc0, !PT ;  /* 0x000000ff58ff1812 */ /* 0x000fe2000784c0ff */
[----:B------:R-:W-:Y:S01]  /*5c60*/  IMAD.SHL.U32 R106, R94, 0x10, RZ ;  /* 0x000000105e6a7824 */ /* 0x000fe200078e00ff */
[----:B------:R-:W-:Y:S01]  /*5c70*/  @P1 SEL R0, RZ, 0xffffffff, P3 ;  /* 0xffffffffff001807 */ /* 0x000fe20001800000 */
[----:B------:R-:W-:Y:S01]  /*5c80*/  IMAD.U32 R107, RZ, RZ, UR4 ;  /* 0x00000004ff6b7e24 */ /* 0x000fe2000f8e00ff */
[----:B------:R-:W-:Y:S01]  /*5c90*/  LEA R73, R45, UR48, 0x3 ;  /* 0x000000302d497c11 */ /* 0x000fe2000f8e18ff */
[----:B------:R-:W-:Y:S01]  /*5ca0*/  IMAD.SHL.U32 R72, R72, 0x2000, RZ ;  /* 0x0000200048487824 */ /* 0x000fe200078e00ff */
[----:B------:R-:W-:Y:S01]  /*5cb0*/  @P0 SEL R0, R4, R0, !P2 ;  /* 0x0000000004000207 */ /* 0x000fe20005000000 */
[----:B------:R-:W-:Y:S01]  /*5cc0*/  IMAD.SHL.U32 R105, R93, 0x10, RZ ;  /* 0x000000105d697824 */ /* 0x000fe200078e00ff */
[----:B------:R-:W-:Y:S01]  /*5cd0*/  PLOP3.LUT P2, PT, PT, PT, UP1, 0x80, 0x8 ;  /* 0x000000000008781c */ /* 0x000fe20003f4f018 */
[----:B------:R-:W-:Y:S01]  /*5ce0*/  IMAD.IADD R67, R99, 0x1, R72 ;  /* 0x0000000163437824 */ /* 0x000fe200078e0248 */
[----:B------:R-:W-:Y:S01]  /*5cf0*/  @P1 LOP3.LUT R0, R0, 0x1, RZ, 0xc0, !PT ;  /* 0x0000000100001812 */ /* 0x000fe200078ec0ff */
[----:B------:R-:W-:Y:S01]  /*5d00*/  BSSY B1, `(.L_x_99) ;  /* 0x0000039000017945 */ /* 0x000fe20003800000 */
[----:B------:R-:W-:Y:S01]  /*5d10*/  LOP3.LUT P4, R102, R88, 0xff, RZ, 0xc0, !PT ;  /* 0x000000ff58667812 */ /* 0x000fe2000788c0ff */
[----:B------:R-:W-:Y:S01]  /*5d20*/  IMAD.IADD R66, R67, 0x1, R106 ;  /* 0x0000000143427824 */ /* 0x000fe200078e026a */
[----:B------:R-:W-:Y:S01]  /*5d30*/  ISETP.NE.U32.OR P5, PT, R0, 0x1, !P1 ;  /* 0x000000010000780c */ /* 0x000fe20004fa5470 */
[----:B------:R-:W-:Y:S01]  /*5d40*/  IMAD.U32 R0, RZ, RZ, UR56 ;  /* 0x00000038ff007e24 */ /* 0x000fe2000f8e00ff */
[----:B------:R-:W-:Y:S01]  /*5d50*/  SEL R3, RZ, 0xffffffff, P3 ;  /* 0xffffffffff037807 */ /* 0x000fe20001800000 */
[----:B------:R-:W-:Y:S01]  /*5d60*/  IMAD.MOV.U32 R75, RZ, RZ, 0x1 ;  /* 0x00000001ff4b7424 */ /* 0x000fe200078e00ff */
[----:B------:R-:W-:Y:S01]  /*5d70*/  P2R R104, PR, RZ, 0x20 ;  /* 0x00000020ff687803 */ /* 0x000fe20000000000 */
[----:B------:R-:W-:Y:S01]  /*5d80*/  IMAD R48, R45, 0x40, R46 ;  /* 0x000000402d307824 */ /* 0x000fe200078e022e */
[----:B------:R-:W-:Y:S01]  /*5d90*/  LEA R0, R0, UR48, 0x3 ;  /* 0x0000003000007c11 */ /* 0x000fe2000f8e18ff */
[----:B------:R-:W-:Y:S01]  /*5da0*/  IMAD.U32 R74, RZ, RZ, UR56 ;  /* 0x00000038ff4a7e24 */ /* 0x000fe2000f8e00ff */
[----:B------:R-:W-:Y:S02]  /*5db0*/  @P2 SEL R3, R4, R3, !P4 ;  /* 0x0000000304032207 */ /* 0x000fe40006000000 */
[----:B------:R-:W-:Y:S02]  /*5dc0*/  CS2R R78, SRZ ;  /* 0x00000000004e7805 */ /* 0x000fe4000001ff00 */
[----:B------:R-:W-:Y:S02]  /*5dd0*/  CS2R R76, SRZ ;  /* 0x00000000004c7805 */ /* 0x000fe4000001ff00 */
[----:B------:R-:W-:Y:S02]  /*5de0*/  CS2R R70, SRZ ;  /* 0x0000000000467805 */ /* 0x000fe4000001ff00 */
[----:B------:R-:W-:Y:S02]  /*5df0*/  LOP3.LUT R3, R3, 0x1, RZ, 0xc0, !PT ;  /* 0x0000000103037812 */ /* 0x000fe400078ec0ff */
[----:B------:R-:W-:Y:S02]  /*5e00*/  CS2R R68, SRZ ;  /* 0x0000000000447805 */ /* 0x000fe4000001ff00 */
[----:B------:R-:W-:Y:S02]  /*5e10*/  @P5 SHF.L.U32 R2, R107, 0x1f, RZ ;  /* 0x0000001f6b025819 */ /* 0x000fe400000006ff */
[----:B------:R-:W-:Y:S02]  /*5e20*/  CS2R R62, SRZ ;  /* 0x00000000003e7805 */ /* 0x000fe4000001ff00 */
[----:B------:R-:W-:Y:S02]  /*5e30*/  ISETP.NE.U32.AND P2, PT, R3, 0x1, PT ;  /* 0x000000010300780c */ /* 0x000fe40003f45070 */
[----:B------:R-:W-:Y:S01]  /*5e40*/  CS2R R60, SRZ ;  /* 0x00000000003c7805 */ /* 0x000fe2000001ff00 */
[----:B------:R1:W3:Y:S01]  /*5e50*/  @P5 SYNCS.PHASECHK.TRANS64.TRYWAIT P1, [R0+URZ+0x100], R2 ;  /* 0x00010002000055a7 */ /* 0x0002e200080211ff */
[----:B------:R-:W-:Y:S02]  /*5e60*/  CS2R R58, SRZ ;  /* 0x00000000003a7805 */ /* 0x000fe4000001ff00 */
[----:B------:R-:W-:Y:S02]  /*5e70*/  P2R R108, PR, RZ, 0x4 ;  /* 0x00000004ff6c7803 */ /* 0x000fe40000000000 */
[----:B------:R-:W-:Y:S01]  /*5e80*/  CS2R R56, SRZ ;  /* 0x0000000000387805 */ /* 0x000fe2000001ff00 */
[----:B------:R-:W-:Y:S02]  /*5e90*/  IMAD.IADD R65, R67, 0x1, R105 ;  /* 0x0000000143417824 */ /* 0x000fe400078e0269 */
[----:B------:R-:W-:Y:S01]  /*5ea0*/  IMAD.IADD R64, R98, 0x1, R66 ;  /* 0x0000000162407824 */ /* 0x000fe200078e0242 */
[----:B-1----:R-:W-:Y:S04]  /*5eb0*/  SHF.L.U32 R2, R97, 0x1f, RZ ;  /* 0x0000001f61027819 */ /* 0x002fe800000006ff */
[----:B------:R1:W4:Y:S01]  /*5ec0*/  SYNCS.PHASECHK.TRANS64.TRYWAIT P0, [R73+URZ+0x160], R2 ;  /* 0x00016002490075a7 */ /* 0x00032200080011ff */
[----:B---3--:R-:W-:Y:S01]  /*5ed0*/  @P5 SEL R75, RZ, 0x1, !P1 ;  /* 0x00000001ff4b5807 */ /* 0x008fe20004800000 */
[----:B-1----:R-:W-:Y:S06]  /*5ee0*/  @!P5 BRA `(.L_x_100) ;  /* 0x000000000068d947 */ /* 0x002fec0003800000 */
[----:B------:R-:W-:Y:S01]  /*5ef0*/  ISETP.NE.AND P1, PT, R75, RZ, PT ;  /* 0x000000ff4b00720c */ /* 0x000fe20003f25270 */
[----:B------:R-:W-:Y:S01]  /*5f00*/  BSSY B0, `(.L_x_101) ;  /* 0x000000d000007945 */ /* 0x000fe20003800000 */
[----:B------:R-:W-:Y:S02]  /*5f10*/  CS2R R58, SRZ ;  /* 0x00000000003a7805 */ /* 0x000fe4000001ff00 */
[----:B------:R-:W-:Y:S02]  /*5f20*/  CS2R R56, SRZ ;  /* 0x0000000000387805 */ /* 0x000fe4000001ff00 */
[----:B------:R-:W-:Y:S02]  /*5f30*/  CS2R R62, SRZ ;  /* 0x00000000003e7805 */ /* 0x000fe4000001ff00 */
[----:B------:R-:W-:Y:S02]  /*5f40*/  CS2R R60, SRZ ;  /* 0x00000000003c7805 */ /* 0x000fe4000001ff00 */
[----:B------:R-:W-:Y:S02]  /*5f50*/  CS2R R70, SRZ ;  /* 0x0000000000467805 */ /* 0x000fe4000001ff00 */
[----:B------:R-:W-:Y:S02]  /*5f60*/  CS2R R68, SRZ ;  /* 0x0000000000447805 */ /* 0x000fe4000001ff00 */
[----:B------:R-:W-:Y:S02]  /*5f70*/  CS2R R78, SRZ ;  /* 0x00000000004e7805 */ /* 0x000fe4000001ff00 */
[----:B------:R-:W-:Y:S01]  /*5f80*/  CS2R R76, SRZ ;  /* 0x00000000004c7805 */ /* 0x000fe2000001ff00 */
[----:B------:R-:W-:Y:S06]  /*5f90*/  @P1 BRA `(.L_x_102) ;  /* 0x00000000000c1947 */ /* 0x000fec0003800000 */
[----:B------:R-:W-:Y:S04]  /*5fa0*/  SHF.L.U32 R3, R107, 0x1f, RZ ;  /* 0x0000001f6b037819 */ /* 0x000fe800000006ff */
[----:B------:R-:W1:Y:S02]  /*5fb0*/  SYNCS.PHASECHK.TRANS64.TRYWAIT P1, [R0+URZ+0x100], R3 ;  /* 0x00010003000075a7 */ /* 0x000e6400080211ff */
[----:B-1----:R-:W-:Y:S05]  /*5fc0*/  @!P1 BRA `(.L_x_103) ;  /* 0x0000002800689947 */ /* 0x002fea0003800000 */
.L_x_102:
[----:B------:R-:W-:Y:S05]  /*5fd0*/  BSYNC B0 ;  /* 0x0000000000007941 */ /* 0x000fea0003800000 */
.L_x_101:
[----:B------:R-:W-:Y:S01]  /*5fe0*/  ISETP.NE.AND P1, PT, R108, RZ, PT ;  /* 0x000000ff6c00720c */ /* 0x000fe20003f25270 */
[----:B------:R-:W-:Y:S04]  /*5ff0*/  UIADD3 UR5, UPT, UPT, UR56, 0x1, URZ ;  /* 0x0000000138057890 */ /* 0x000fe8000fffe0ff */
[----:B------:R-:W-:Y:S04]  /*6000*/  UISETP.NE.AND UP0, UPT, UR5, 0x3, UPT ;  /* 0x000000030500788c */ /* 0x000fe8000bf05270 */
[----:B------:R-:W-:Y:S02]  /*6010*/  USEL UR4, URZ, 0x1, UP0 ;  /* 0x00000001ff047887 */ /* 0x000fe40008000000 */
[----:B------:R-:W-:Y:S02]  /*6020*/  USEL UR5, UR5, URZ, UP0 ;  /* 0x000000ff05057287 */ /* 0x000fe40008000000 */
[----:B------:R3:W1:Y:S02]  /*6030*/  @P1 LDS.128 R56, [R67] ;  /* 0x0000000043381984 */ /* 0x0006640000000c00 */
[----:B------:R-:W-:Y:S02]  /*6040*/  LOP3.LUT R107, R107, UR4, RZ, 0x3c, !PT ;  /* 0x000000046b6b7c12 */ /* 0x000fe4000f8e3cff */
[----:B------:R3:W1:Y:S01]  /*6050*/  @P1 LDS.128 R60, [R66+0x10] ;  /* 0x00001000423c1984 */ /* 0x0006620000000c00 */
[----:B------:R-:W-:Y:S03]  /*6060*/  IMAD.U32 R74, RZ, RZ, UR5 ;  /* 0x00000005ff4a7e24 */ /* 0x000fe6000f8e00ff */
[----:B------:R3:W1:Y:S04]  /*6070*/  @P1 LDS.128 R68, [R65+0x20] ;  /* 0x0000200041441984 */ /* 0x0006680000000c00 */
[----:B------:R3:W1:Y:S02]  /*6080*/  @P1 LDS.128 R76, [R64+0x10] ;  /* 0x00001000404c1984 */ /* 0x0006640000000c00 */
.L_x_100:
[----:B------:R-:W-:Y:S05]  /*6090*/  BSYNC B1 ;  /* 0x0000000000017941 */ /* 0x000fea0003800000 */
.L_x_99:
[----:B-1----:R-:W-:Y:S04]  /*60a0*/  SHF.R.U32.HI R0, RZ, 0x15, R48 ;  /* 0x00000015ff007819 */ /* 0x002fe80000011630 */
[----:B------:R-:W-:Y:S01]  /*60b0*/  LOP3.LUT P1, RZ, R0, 0x3, R92, 0x48, !PT ;  /* 0x0000000300ff7812 */ /* 0x000fe2000782485c */
[----:B------:R-:W-:Y:S01]  /*60c0*/  @!UPT UIADD3 URZ, UPT, UPT, URZ, URZ, URZ ;  /* 0x000000fffffff290 */ /* 0x000fe2000fffe0ff */
[----:B----4-:R-:W-:Y:S11]  /*60d0*/  @P0 BRA `(.L_x_104) ;  /* 0x0000000000080947 */ /* 0x010ff60003800000 */
[----:B------:R-:W1:Y:S02]  /*60e0*/  SYNCS.PHASECHK.TRANS64.TRYWAIT P0, [R73+URZ+0x160], R2 ;  /* 0x00016002490075a7 */ /* 0x000e6400080011ff */
[----:B-1----:R-:W-:Y:S05]  /*60f0*/  @!P0 BRA `(.L_x_105) ;  /* 0x0000002800308947 */ /* 0x002fea0003800000 */
.L_x_104:
[----:B------:R-:W-:Y:S05]  /*6100*/  @!P1 BRA `(.L_x_106) ;  /* 0x0000000000409947 */ /* 0x000fea0003800000 */
[----:B------:R-:W4:Y:S01]  /*6110*/  LDCU.64 UR8, c[0x4][0x70] ;  /* 0x01000e00ff0877ac */ /* 0x000f220008000a00 */
[----:B------:R-:W-:Y:S01]  /*6120*/  MOV R3, 0x0 ;  /* 0x0000000000037802 */ /* 0x000fe20000000f00 */
[----:B------:R-:W-:Y:S02]  /*6130*/  HFMA2 R12, -RZ, RZ, 0, 5.9604644775390625e-08 ;  /* 0x00000001ff0c7431 */ /* 0x000fe400000001ff */
[----:B------:R-:W-:Y:S02]  /*6140*/  IMAD.MOV.U32 R8, RZ, RZ, 0x192 ;  /* 0x00000192ff087424 */ /* 0x000fe400078e00ff */
[----:B------:R-:W-:Y:S01]  /*6150*/  IMAD.MOV.U32 R13, RZ, RZ, RZ ;  /* 0x000000ffff0d7224 */ /* 0x000fe200078e00ff */
[----:B------:R-:W5:Y:S01]  /*6160*/  LDCU.64 UR6, c[0x4][0x78] ;  /* 0x01000f00ff0677ac */ /* 0x000f620008000a00 */
[----:B-1----:R-:W1:Y:S01]  /*6170*/  LDC.64 R2, c[0x4][R3] ;  /* 0x0100000003027b82 */ /* 0x002e620000000a00 */
[----:B------:R-:W2:Y:S01]  /*6180*/  LDCU.64 UR4, c[0x4][0x10] ;  /* 0x01000200ff0477ac */ /* 0x000ea20008000a00 */
[----:B----4-:R-:W-:Y:S01]  /*6190*/  MOV R5, UR9 ;  /* 0x0000000900057c02 */ /* 0x010fe20008000f00 */
[----:B------:R-:W-:Y:S01]  /*61a0*/  IMAD.U32 R4, RZ, RZ, UR8 ;  /* 0x00000008ff047e24 */ /* 0x000fe2000f8e00ff */
[----:B-----5:R-:W-:Y:S01]  /*61b0*/  MOV R7, UR7 ;  /* 0x0000000700077c02 */ /* 0x020fe20008000f00 */
[----:B------:R-:W-:Y:S01]  /*61c0*/  IMAD.U32 R6, RZ, RZ, UR6 ;  /* 0x00000006ff067e24 */ /* 0x000fe2000f8e00ff */
[----:B--2---:R-:W-:Y:S01]  /*61d0*/  MOV R11, UR5 ;  /* 0x00000005000b7c02 */ /* 0x004fe20008000f00 */
[----:B------:R-:W-:Y:S02]  /*61e0*/  IMAD.U32 R10, RZ, RZ, UR4 ;  /* 0x00000004ff0a7e24 */ /* 0x000fe4000f8e00ff */
[----:B------:R-:W-:Y:S07]  /*61f0*/  LEPC R20, `(.L_x_106) ;  /* 0x000000001014794e */ /* 0x000fee0000000000 */
[----:B-1-3--:R-:W-:Y:S05]  /*6200*/  CALL.ABS.NOINC R2 ;  /* 0x0000000002007343 */ /* 0x00afea0003c00000 */
.L_x_106:
[----:B------:R-:W-:Y:S05]  /*6210*/  WARPSYNC.ALL ;  /* 0x0000000000007948 */ /* 0x000fea0003800000 */
[----:B------:R-:W-:Y:S01]  /*6220*/  R2UR UR4, R48 ;  /* 0x00000000300472ca */ /* 0x000fe200000e0000 */
[--C-:B------:R-:W-:Y:S01]  /*6230*/  HADD2.F32 R50, -RZ, R56.reuse.H0_H0 ;  /* 0x20000038ff327230 */ /* 0x100fe20000004100 */
[----:B------:R-:W-:Y:S01]  /*6240*/  ISETP.NE.AND P0, PT, R100, RZ, PT ;  /* 0x000000ff6400720c */ /* 0x000fe20003f05270 */
[----:B------:R-:W-:Y:S01]  /*6250*/  HADD2.F32 R51, -RZ, R56.H1_H1 ;  /* 0x30000038ff337230 */ /* 0x000fe20000004100 */
[----:B------:R-:W-:Y:S01]  /*6260*/  BSSY.RECONVERGENT B0, `(.L_x_107) ;  /* 0x0000083000007945 */ /* 0x000fe20003800200 */
[--C-:B------:R-:W-:Y:S08]  /*6270*/  HADD2.F32 R52, -RZ, R57.reuse.H0_H0 ;  /* 0x20000039ff347230 */ /* 0x100ff00000004100 */
[----:B------:R-:W2:Y:S02]  /*6280*/  LDTM.x32 R4, tmem[UR4] ;  /* 0x00000004000479ee */ /* 0x000ea400082c0000 */
[C---:B--2---:R-:W-:Y:S01]  /*6290*/  FMUL R0, R47.reuse, R4 ;  /* 0x000000042f007220 */ /* 0x044fe20000400000 */
[C---:B-1----:R-:W-:Y:S01]  /*62a0*/  FMUL R2, R47.reuse, R5 ;  /* 0x000000052f027220 */ /* 0x042fe20000400000 */
[C---:B------:R-:W-:Y:S01]  /*62b0*/  FMUL R4, R47.reuse, R8 ;  /* 0x000000082f047220 */ /* 0x040fe20000400000 */
[----:B------:R-:W-:Y:S01]  /*62c0*/  FMUL R3, R47, R6 ;  /* 0x000000062f037220 */ /* 0x000fe20000400000 */
[C---:B------:R-:W-:Y:S01]  /*62d0*/  FFMA R0, R49.reuse, R50, R0 ;  /* 0x0000003231007223 */ /* 0x040fe20000000000 */
[----:B------:R-:W-:Y:S01]  /*62e0*/  FFMA R2, R49, R51, R2 ;  /* 0x0000003331027223 */ /* 0x000fe20000000002 */
[C---:B------:R-:W-:Y:S01]  /*62f0*/  FMUL R5, R47.reuse, R9 ;  /* 0x000000092f057220 */ /* 0x040fe20000400000 */
        /* <DEDUP_REMOVED lines=16> */
[----:B------:R-:W-:Y:S02]  /*6400*/  HADD2.F32 R32, -RZ, R57.H1_H1 ;  /* 0x30000039ff207230 */ /* 0x000fe40000004100 */
[C---:B------:R-:W-:Y:S01]  /*6410*/  FMUL R26, R47.reuse, R30 ;  /* 0x0000001e2f1a7220 */ /* 0x040fe20000400000 */
[----:B------:R-:W-:Y:S01]  /*6420*/  FMUL R29, R47, R33 ;  /* 0x000000212f1d7220 */ /* 0x000fe20000400000 */
[--C-:B------:R-:W-:Y:S02]  /*6430*/  HADD2.F32 R33, -RZ, R58.reuse.H0_H0 ;  /* 0x2000003aff217230 */ /* 0x100fe40000004100 */
[----:B------:R-:W-:Y:S01]  /*6440*/  FFMA R3, R49, R52, R3 ;  /* 0x0000003431037223 */ /* 0x000fe20000000003 */
[C---:B------:R-:W-:Y:S01]  /*6450*/  FMUL R7, R47.reuse, R7 ;  /* 0x000000072f077220 */ /* 0x040fe20000400000 */
[----:B------:R-:W-:Y:S01]  /*6460*/  FMUL R30, R47, R34 ;  /* 0x000000222f1e7220 */ /* 0x000fe20000400000 */
[----:B------:R-:W-:Y:S01]  /*6470*/  HADD2.F32 R34, -RZ, R58.H1_H1 ;  /* 0x3000003aff227230 */ /* 0x000fe20000004100 */
[----:B------:R-:W-:Y:S01]  /*6480*/  F2FP.F16.F32.PACK_AB R52, R2, R0 ;  /* 0x000000000234723e */ /* 0x000fe200000000ff */
[--C-:B------:R-:W-:Y:S02]  /*6490*/  HADD2.F32 R0, -RZ, R59.reuse.H0_H0 ;  /* 0x2000003bff007230 */ /* 0x100fe40000004100 */
[C---:B------:R-:W-:Y:S01]  /*64a0*/  FFMA R7, R49.reuse, R32, R7 ;  /* 0x0000002031077223 */ /* 0x040fe20000000007 */
[----:B------:R-:W-:Y:S02]  /*64b0*/  HADD2.F32 R2, -RZ, R59.H1_H1 ;  /* 0x3000003bff027230 */ /* 0x000fe40000004100 */
[C---:B------:R-:W-:Y:S01]  /*64c0*/  FFMA R4, R49.reuse, R33, R4 ;  /* 0x0000002131047223 */ /* 0x040fe20000000004 */
[C---:B------:R-:W-:Y:S01]  /*64d0*/  FFMA R5, R49.reuse, R34, R5 ;  /* 0x0000002231057223 */ /* 0x040fe20000000005 */
[----:B------:R-:W-:Y:S01]  /*64e0*/  FFMA R6, R49, R0, R6 ;  /* 0x0000000031067223 */ /* 0x000fe20000000006 */
[--C-:B------:R-:W-:Y:S02]  /*64f0*/  HADD2.F32 R0, -RZ, R60.reuse.H0_H0 ;  /* 0x2000003cff007230 */ /* 0x100fe40000004100 */
[----:B------:R-:W-:Y:S01]  /*6500*/  FMUL R11, R47, R11 ;  /* 0x0000000b2f0b7220 */ /* 0x000fe20000400000 */
[----:B------:R-:W-:Y:S01]  /*6510*/  F2FP.F16.F32.PACK_AB R53, R7, R3 ;  /* 0x000000030735723e */ /* 0x000fe200000000ff */
[--C-:B------:R-:W-:Y:S02]  /*6520*/  HADD2.F32 R3, -RZ, R61.reuse.H0_H0 ;  /* 0x2000003dff037230 */ /* 0x100fe40000004100 */
[----:B------:R-:W-:Y:S01]  /*6530*/  FMUL R15, R47, R15 ;  /* 0x0000000f2f0f7220 */ /* 0x000fe20000400000 */
[C---:B------:R-:W-:Y:S01]  /*6540*/  FFMA R11, R49.reuse, R2, R11 ;  /* 0x00000002310b7223 */ /* 0x040fe2000000000b */
[----:B------:R-:W-:Y:S02]  /*6550*/  HADD2.F32 R2, -RZ, R60.H1_H1 ;  /* 0x3000003cff027230 */ /* 0x000fe40000004100 */
[----:B------:R-:W-:Y:S01]  /*6560*/  FFMA R8, R49, R0, R8 ;  /* 0x0000000031087223 */ /* 0x000fe20000000008 */
[----:B------:R-:W-:Y:S02]  /*6570*/  HADD2.F32 R0, -RZ, R61.H1_H1 ;  /* 0x3000003dff007230 */ /* 0x000fe40000004100 */
[C---:B------:R-:W-:Y:S01]  /*6580*/  FMUL R19, R47.reuse, R19 ;  /* 0x000000132f137220 */ /* 0x040fe20000400000 */
[----:B------:R-:W-:Y:S01]  /*6590*/  FMUL R23, R47, R23 ;  /* 0x000000172f177220 */ /* 0x000fe20000400000 */
[C---:B------:R-:W-:Y:S01]  /*65a0*/  FFMA R9, R49.reuse, R2, R9 ;  /* 0x0000000231097223 */ /* 0x040fe20000000009 */
[C---:B------:R-:W-:Y:S01]  /*65b0*/  FFMA R10, R49.reuse, R3, R10 ;  /* 0x00000003310a7223 */ /* 0x040fe2000000000a */
[----:B------:R-:W-:Y:S01]  /*65c0*/  FFMA R15, R49, R0, R15 ;  /* 0x00000000310f7223 */ /* 0x000fe2000000000f */
[--C-:B------:R-:W-:Y:S02]  /*65d0*/  HADD2.F32 R2, -RZ, R62.reuse.H0_H0 ;  /* 0x2000003eff027230 */ /* 0x100fe40000004100 */
[----:B------:R-:W-:Y:S01]  /*65e0*/  FMUL R27, R47, R27 ;  /* 0x0000001b2f1b7220 */ /* 0x000fe20000400000 */
[----:B------:R-:W-:Y:S01]  /*65f0*/  HADD2.F32 R0, -RZ, R62.H1_H1 ;  /* 0x3000003eff007230 */ /* 0x000fe20000004100 */
[----:B------:R-:W-:Y:S01]  /*6600*/  F2FP.F16.F32.PACK_AB R54, R5, R4 ;  /* 0x000000040536723e */ /* 0x000fe200000000ff */
[--C-:B------:R-:W-:Y:S02]  /*6610*/  HADD2.F32 R3, -RZ, R63.reuse.H0_H0 ;  /* 0x2000003fff037230 */ /* 0x100fe40000004100 */
[C---:B------:R-:W-:Y:S01]  /*6620*/  FFMA R12, R49.reuse, R2, R12 ;  /* 0x00000002310c7223 */ /* 0x040fe2000000000c */
[--C-:B------:R-:W-:Y:S02]  /*6630*/  HADD2.F32 R2, -RZ, R68.reuse.H0_H0 ;  /* 0x20000044ff027230 */ /* 0x100fe40000004100 */
[C---:B------:R-:W-:Y:S01]  /*6640*/  FFMA R13, R49.reuse, R0, R13 ;  /* 0x00000000310d7223 */ /* 0x040fe2000000000d */
[----:B------:R-:W-:Y:S02]  /*6650*/  HADD2.F32 R0, -RZ, R63.H1_H1 ;  /* 0x3000003fff007230 */ /* 0x000fe40000004100 */
[----:B------:R-:W-:Y:S01]  /*6660*/  FFMA R14, R49, R3, R14 ;  /* 0x00000003310e7223 */ /* 0x000fe2000000000e */
[----:B------:R-:W-:Y:S01]  /*6670*/  HADD2.F32 R3, -RZ, R68.H1_H1 ;  /* 0x30000044ff037230 */ /* 0x000fe20000004100 */
[----:B------:R-:W-:Y:S01]  /*6680*/  F2FP.F16.F32.PACK_AB R55, R11, R6 ;  /* 0x000000060b37723e */ /* 0x000fe200000000ff */
[----:B------:R-:W-:Y:S01]  /*6690*/  FMUL R31, R47, R31 ;  /* 0x0000001f2f1f7220 */ /* 0x000fe20000400000 */
[C---:B------:R-:W-:Y:S01]  /*66a0*/  FFMA R19, R49.reuse, R0, R19 ;  /* 0x0000000031137223 */ /* 0x040fe20000000013 */
[--C-:B------:R-:W-:Y:S02]  /*66b0*/  HADD2.F32 R0, -RZ, R69.reuse.H0_H0 ;  /* 0x20000045ff007230 */ /* 0x100fe40000004100 */
[C---:B------:R-:W-:Y:S01]  /*66c0*/  FFMA R16, R49.reuse, R2, R16 ;  /* 0x0000000231107223 */ /* 0x040fe20000000010 */
[----:B------:R1:W-:Y:S01]  /*66d0*/  STS.128 [R67], R52 ;  /* 0x0000003443007388 */ /* 0x0003e20000000c00 */
[C---:B------:R-:W-:Y:S01]  /*66e0*/  FFMA R17, R49.reuse, R3, R17 ;  /* 0x0000000331117223 */ /* 0x040fe20000000011 */
[----:B------:R-:W-:Y:S02]  /*66f0*/  HADD2.F32 R2, -RZ, R69.H1_H1 ;  /* 0x30000045ff027230 */ /* 0x000fe40000004100 */
[----:B------:R-:W-:Y:S01]  /*6700*/  FFMA R18, R49, R0, R18 ;  /* 0x0000000031127223 */ /* 0x000fe20000000012 */
[--C-:B------:R-:W-:Y:S01]  /*6710*/  HADD2.F32 R0, -RZ, R70.reuse.H0_H0 ;  /* 0x20000046ff007230 */ /* 0x100fe20000004100 */
[----:B------:R-:W-:Y:S01]  /*6720*/  F2FP.F16.F32.PACK_AB R8, R9, R8 ;  /* 0x000000080908723e */ /* 0x000fe200000000ff */
[--C-:B------:R-:W-:Y:S02]  /*6730*/  HADD2.F32 R3, -RZ, R71.reuse.H0_H0 ;  /* 0x20000047ff037230 */ /* 0x100fe40000004100 */
[C---:B------:R-:W-:Y:S01]  /*6740*/  FFMA R23, R49.reuse, R2, R23 ;  /* 0x0000000231177223 */ /* 0x040fe20000000017 */
[----:B------:R-:W-:Y:S02]  /*6750*/  HADD2.F32 R2, -RZ, R70.H1_H1 ;  /* 0x30000046ff027230 */ /* 0x000fe40000004100 */
[----:B------:R-:W-:Y:S01]  /*6760*/  FFMA R20, R49, R0, R20 ;  /* 0x0000000031147223 */ /* 0x000fe20000000014 */
[----:B------:R-:W-:Y:S01]  /*6770*/  HADD2.F32 R0, -RZ, R71.H1_H1 ;  /* 0x30000047ff007230 */ /* 0x000fe20000004100 */
[----:B------:R-:W-:Y:S01]  /*6780*/  F2FP.F16.F32.PACK_AB R9, R15, R10 ;  /* 0x0000000a0f09723e */ /* 0x000fe200000000ff */
[----:B------:R-:W-:Y:S02]  /*6790*/  HADD2.F32 R4, -RZ, R79.H0_H0 ;  /* 0x2000004fff047230 */ /* 0x000fe40000004100 */
[C---:B------:R-:W-:Y:S01]  /*67a0*/  FFMA R21, R49.reuse, R2, R21 ;  /* 0x0000000231157223 */ /* 0x040fe20000000015 */
[C---:B------:R-:W-:Y:S01]  /*67b0*/  FFMA R22, R49.reuse, R3, R22 ;  /* 0x0000000331167223 */ /* 0x040fe20000000016 */
[----:B------:R-:W-:Y:S01]  /*67c0*/  FFMA R27, R49, R0, R27 ;  /* 0x00000000311b7223 */ /* 0x000fe2000000001b */
[--C-:B------:R-:W-:Y:S01]  /*67d0*/  HADD2.F32 R2, -RZ, R76.reuse.H0_H0 ;  /* 0x2000004cff027230 */ /* 0x100fe20000004100 */
[----:B------:R-:W-:Y:S01]  /*67e0*/  F2FP.F16.F32.PACK_AB R10, R13, R12 ;  /* 0x0000000c0d0a723e */ /* 0x000fe200000000ff */
[----:B------:R-:W-:Y:S01]  /*67f0*/  HADD2.F32 R0, -RZ, R76.H1_H1 ;  /* 0x3000004cff007230 */ /* 0x000fe20000004100 */
[----:B------:R-:W-:Y:S01]  /*6800*/  F2FP.F16.F32.PACK_AB R11, R19, R14 ;  /* 0x0000000e130b723e */ /* 0x000fe200000000ff */
[--C-:B------:R-:W-:Y:S02]  /*6810*/  HADD2.F32 R3, -RZ, R77.reuse.H0_H0 ;  /* 0x2000004dff037230 */ /* 0x100fe40000004100 */
[C---:B------:R-:W-:Y:S01]  /*6820*/  FFMA R24, R49.reuse, R2, R24 ;  /* 0x0000000231187223 */ /* 0x040fe20000000018 */
[--C-:B------:R-:W-:Y:S02]  /*6830*/  HADD2.F32 R2, -RZ, R78.reuse.H0_H0 ;  /* 0x2000004eff027230 */ /* 0x100fe40000004100 */
[C---:B------:R-:W-:Y:S01]  /*6840*/  FFMA R25, R49.reuse, R0, R25 ;  /* 0x0000000031197223 */ /* 0x040fe20000000019 */
[----:B------:R1:W-:Y:S01]  /*6850*/  STS.128 [R66+0x10], R8 ;  /* 0x0000100842007388 */ /* 0x0003e20000000c00 */
[----:B------:R-:W-:Y:S02]  /*6860*/  HADD2.F32 R0, -RZ, R77.H1_H1 ;  /* 0x3000004dff007230 */ /* 0x000fe40000004100 */
[----:B------:R-:W-:Y:S01]  /*6870*/  FFMA R26, R49, R3, R26 ;  /* 0x00000003311a7223 */ /* 0x000fe2000000001a */
[----:B------:R-:W-:Y:S01]  /*6880*/  HADD2.F32 R3, -RZ, R78.H1_H1 ;  /* 0x3000004eff037230 */ /* 0x000fe20000004100 */
[----:B------:R-:W-:Y:S01]  /*6890*/  F2FP.F16.F32.PACK_AB R16, R17, R16 ;  /* 0x000000101110723e */ /* 0x000fe200000000ff */
[----:B------:R-:W-:Y:S01]  /*68a0*/  HADD2.F32 R5, -RZ, R79.H1_H1 ;  /* 0x3000004fff057230 */ /* 0x000fe20000004100 */
[----:B------:R-:W-:Y:S01]  /*68b0*/  F2FP.F16.F32.PACK_AB R17, R23, R18 ;  /* 0x000000121711723e */ /* 0x000fe200000000ff */
[----:B------:R-:W-:Y:S01]  /*68c0*/  FFMA R31, R49, R0, R31 ;  /* 0x00000000311f7223 */ /* 0x000fe2000000001f */
[----:B------:R-:W-:Y:S01]  /*68d0*/  FMUL R35, R47, R35 ;  /* 0x000000232f237220 */ /* 0x000fe20000400000 */
[----:B------:R-:W-:Y:S01]  /*68e0*/  F2FP.F16.F32.PACK_AB R18, R21, R20 ;  /* 0x000000141512723e */ /* 0x000fe200000000ff */
[----:B------:R-:W-:Y:S01]  /*68f0*/  FFMA R28, R49, R2, R28 ;  /* 0x00000002311c7223 */ /* 0x000fe2000000001c */
[----:B------:R-:W-:Y:S01]  /*6900*/  F2FP.F16.F32.PACK_AB R19, R27, R22 ;  /* 0x000000161b13723e */ /* 0x000fe200000000ff */
[C---:B------:R-:W-:Y:S01]  /*6910*/  FFMA R29, R49.reuse, R3, R29 ;  /* 0x00000003311d7223 */ /* 0x040fe2000000001d */
[C---:B------:R-:W-:Y:S01]  /*6920*/  FFMA R30, R49.reuse, R4, R30 ;  /* 0x00000004311e7223 */ /* 0x040fe2000000001e */
[----:B------:R-:W-:Y:S01]  /*6930*/  FFMA R35, R49, R5, R35 ;  /* 0x0000000531237223 */ /* 0x000fe20000000023 */
[----:B------:R-:W-:Y:S01]  /*6940*/  F2FP.F16.F32.PACK_AB R24, R25, R24 ;  /* 0x000000181918723e */ /* 0x000fe200000000ff */
[----:B------:R1:W-:Y:S01]  /*6950*/  STS.128 [R65+0x20], R16 ;  /* 0x0000201041007388 */ /* 0x0003e20000000c00 */
[----:B------:R-:W-:Y:S02]  /*6960*/  F2FP.F16.F32.PACK_AB R25, R31, R26 ;  /* 0x0000001a1f19723e */ /* 0x000fe400000000ff */
[----:B------:R-:W-:Y:S02]  /*6970*/  F2FP.F16.F32.PACK_AB R26, R29, R28 ;  /* 0x0000001c1d1a723e */ /* 0x000fe400000000ff */
[----:B------:R-:W-:Y:S05]  /*6980*/  F2FP.F16.F32.PACK_AB R27, R35, R30 ;  /* 0x0000001e231b723e */ /* 0x000fea00000000ff */
[----:B------:R1:W-:Y:S01]  /*6990*/  STS.128 [R64+0x10], R24 ;  /* 0x0000101840007388 */ /* 0x0003e20000000c00 */
[----:B------:R-:W-:Y:S01]  /*69a0*/  @!PT LDS RZ, [RZ] ;  /* 0x00000000fffff984 */ /* 0x000fe20000000800 */
[----:B------:R-:W-:Y:S01]  /*69b0*/  @!PT LDS RZ, [RZ] ;  /* 0x00000000fffff984 */ /* 0x000fe20000000800 */
[----:B------:R-:W-:Y:S01]  /*69c0*/  @!PT LDS RZ, [RZ] ;  /* 0x00000000fffff984 */ /* 0x000fe20000000800 */
[----:B------:R-:W-:Y:S01]  /*69d0*/  @!PT LDS RZ, [RZ] ;  /* 0x00000000fffff984 */ /* 0x000fe20000000800 */
[----:B------:R2:W-:Y:S07]  /*69e0*/  MEMBAR.ALL.CTA ;  /* 0x0000000000007992 */ /* 0x0005ee0000008000 */
[----:B--2---:R-:W2:Y:S02]  /*69f0*/  FENCE.VIEW.ASYNC.S ;  /* 0x00000000000073c6 */ /* 0x004ea40000000000 */
[----:B--2---:R-:W-:Y:S06]  /*6a00*/  BAR.SYNC.DEFER_BLOCKING 0x1, 0x80 ;  /* 0x0042000000007b1d */ /* 0x004fec0000010000 */
[----:B------:R-:W-:Y:S05]  /*6a10*/  @P0 BRA `(.L_x_108) ;  /* 0x00000000001c0947 */ /* 0x000fea0003800000 */
[----:B------:R-:W-:Y:S01]  /*6a20*/  R2UR UR4, R72 ;  /* 0x00000000480472ca */ /* 0x000fe200000e0000 */
[----:B------:R-:W-:Y:S01]  /*6a30*/  UIADD3 UR6, UP0, UPT, UR54, 0x680, URZ ;  /* 0x0000068036067890 */ /* 0x000fe2000ff1e0ff */
[----:B------:R-:W-:Y:S03]  /*6a40*/  UMOV UR43, UR36 ;  /* 0x00000024002b7c82 */ /* 0x000fe60008000000 */
[----:B------:R-:W-:Y:S08]  /*6a50*/  UIADD3.X UR7, UPT, UPT, URZ, UR55, URZ, UP0, !UPT ;  /* 0x00000037ff077290 */ /* 0x000ff000087fe4ff */
[----:B------:R-:W-:Y:S09]  /*6a60*/  UIADD3 UR40, UPT, UPT, UR48, 0x200, UR4 ;  /* 0x0000020030287890 */ /* 0x000ff2000fffe004 */
[----:B------:R2:W-:Y:S02]  /*6a70*/  UTMASTG.3D [UR40], [UR6] ;  /* 0x00000028060073b5 */ /* 0x0005e40008010000 */
[----:B--2---:R0:W-:Y:S02]  /*6a80*/  UTMACMDFLUSH ;  /* 0x00000000000079b7 */ /* 0x0041e40000000000 */
.L_x_108:
[----:B------:R-:W-:Y:S05]  /*6a90*/  BSYNC.RECONVERGENT B0 ;  /* 0x0000000000007941 */ /* 0x000fea0003800200 */
.L_x_107:
[----:B------:R-:W-:Y:S01]  /*6aa0*/  UIADD3 UR40, UPT, UPT, UR56, 0x1, URZ ;  /* 0x0000000138287890 */ /* 0x000fe2000fffe0ff */
[----:B------:R-:W-:Y:S03]  /*6ab0*/  BSSY.RECONVERGENT B0, `(.L_x_109) ;  /* 0x0000005000007945 */ /* 0x000fe60003800200 */
[----:B------:R-:W-:Y:S04]  /*6ac0*/  UISETP.NE.AND UP0, UPT, UR40, 0x3, UPT ;  /* 0x000000032800788c */ /* 0x000fe8000bf05270 */
[----:B------:R-:W-:Y:S01]  /*6ad0*/  USEL UR43, UR40, URZ, UP0 ;  /* 0x000000ff282b7287 */ /* 0x000fe20008000000 */
[----:B------:R-:W-:Y:S11]  /*6ae0*/  @P0 BRA `(.L_x_110) ;  /* 0x0000000000040947 */ /* 0x000ff60003800000 */
[----:B------:R-:W-:Y:S04]  /*6af0*/  DEPBAR.LE SB0, 0x1 ;  /* 0x000080400000791a */ /* 0x000fe80000000000 */
.L_x_110:
[----:B------:R-:W-:Y:S05]  /*6b00*/  BSYNC.RECONVERGENT B0 ;  /* 0x0000000000007941 */ /* 0x000fea0003800200 */
.L_x_109:
[----:B------:R-:W-:Y:S01]  /*6b10*/  BAR.SYNC.DEFER_BLOCKING 0x1, 0x80 ;  /* 0x0042000000007b1d */ /* 0x000fe20000010000 */
[----:B------:R-:W-:Y:S01]  /*6b20*/  ISETP.NE.AND P1, PT, R104, RZ, PT ;  /* 0x000000ff6800720c */ /* 0x000fe20003f25270 */
[----:B------:R-:W-:Y:S01]  /*6b30*/  UISETP.NE.AND UP0, UPT, UR50, URZ, UPT ;  /* 0x000000ff3200728c */ /* 0x000fe2000bf05270 */
[----:B------:R-:W-:Y:S11]  /*6b40*/  LEA R2, R74, UR48, 0x3 ;  /* 0x000000304a027c11 */ /* 0x000ff6000f8e18ff */
[----:B------:R-:W-:Y:S01]  /*6b50*/  @P1 SHF.L.U32 R3, R107, 0x1f, RZ ;  /* 0x0000001f6b031819 */ /* 0x000fe200000006ff */
[----:B------:R-:W-:Y:S06]  /*6b60*/  BRA.U !UP0, `(.L_x_111) ;  /* 0x0000000108247547 */ /* 0x000fec000b800000 */
[----:B------:R-:W-:Y:S01]  /*6b70*/  IMAD.U32 R4, RZ, RZ, UR49 ;  /* 0x00000031ff047e24 */ /* 0x000fe2000f8e00ff */
[----:B------:R-:W-:Y:S01]  /*6b80*/  MOV R0, UR37 ;  /* 0x0000002500007c02 */ /* 0x000fe20008000f00 */
[----:B------:R-:W-:Y:S03]  /*6b90*/  UIADD3 UR49, UPT, UPT, UR49, 0x1, URZ ;  /* 0x0000000131317890 */ /* 0x000fe6000fffe0ff */
[----:B------:R-:W-:Y:S01]  /*6ba0*/  @P1 LEA R4, R4, UR48, 0x3 ;  /* 0x0000003004041c11 */ /* 0x000fe2000f8e18ff */
[----:B------:R-:W-:Y:S04]  /*6bb0*/  UISETP.NE.AND UP0, UPT, UR49, 0x3, UPT ;  /* 0x000000033100788c */ /* 0x000fe8000bf05270 */
[----:B------:R-:W-:Y:S01]  /*6bc0*/  @P1 VIADD R4, R4, 0x118 ;  /* 0x0000011804041836 */ /* 0x000fe20000000000 */
[----:B------:R-:W-:Y:S04]  /*6bd0*/  USEL UR49, UR49, URZ, UP0 ;  /* 0x000000ff31317287 */ /* 0x000fe80008000000 */
[----:B------:R-:W-:Y:S04]  /*6be0*/  @P1 PRMT R0, R0, 0x654, R4 ;  /* 0x0000065400001816 */ /* 0x000fe80000000004 */
[----:B------:R2:W-:Y:S04]  /*6bf0*/  @P1 SYNCS.ARRIVE.TRANS64.RED.A1T0 RZ, [R0+URZ], RZ ;  /* 0x000000ff00ff19a7 */ /* 0x0005e800081004ff */
.L_x_111:
[----:B------:R-:W4:Y:S01]  /*6c00*/  @P1 SYNCS.PHASECHK.TRANS64.TRYWAIT P0, [R2+URZ+0x100], R3 ;  /* 0x00010003020015a7 */ /* 0x000f2200080011ff */
[----:B------:R-:W-:Y:S01]  /*6c10*/  BSSY B1, `(.L_x_112) ;  /* 0x0000015000017945 */ /* 0x000fe20003800000 */
[----:B----4-:R-:W-:Y:S03]  /*6c20*/  @P1 SEL R75, RZ, 0x1, !P0 ;  /* 0x00000001ff4b1807 */ /* 0x010fe60004000000 */
[----:B------:R-:W-:Y:S05]  /*6c30*/  @!P1 BRA `(.L_x_113) ;  /* 0x0000000000489947 */ /* 0x000fea0003800000 */
[----:B------:R-:W-:Y:S01]  /*6c40*/  ISETP.NE.AND P1, PT, R108, RZ, PT ;  /* 0x000000ff6c00720c */ /* 0x000fe20003f25270 */
[----:B------:R-:W-:Y:S01]  /*6c50*/  BSSY B0, `(.L_x_114) ;  /* 0x000000a000007945 */ /* 0x000fe20003800000 */
[----:B------:R-:W-:Y:S11]  /*6c60*/  ISETP.NE.AND P0, PT, R75, RZ, PT ;  /* 0x000000ff4b00720c */ /* 0x000ff60003f05270 */
[----:B------:R-:W-:Y:S04]  /*6c70*/  @P1 IMAD R74, R74, 0x2000, R99 ;  /* 0x000020004a4a1824 */ /* 0x000fe800078e0263 */
[----:B------:R-:W-:Y:S01]  /*6c80*/  @P1 IMAD.IADD R4, R106, 0x1, R74 ;  /* 0x000000016a041824 */ /* 0x000fe200078e024a */
[----:B------:R-:W-:Y:S03]  /*6c90*/  @P1 IADD3 R3, PT, PT, R105, R74, RZ ;  /* 0x0000004a69031210 */ /* 0x000fe60007ffe0ff */
[----:B--2---:R-:W-:Y:S01]  /*6ca0*/  @P1 IMAD.IADD R0, R98, 0x1, R4 ;  /* 0x0000000162001824 */ /* 0x004fe200078e0204 */
[----:B------:R-:W-:Y:S06]  /*6cb0*/  @P0 BRA `(.L_x_115) ;  /* 0x00000000000c0947 */ /* 0x000fec0003800000 */
[----:B------:R-:W-:Y:S04]  /*6cc0*/  SHF.L.U32 R107, R107, 0x1f, RZ ;  /* 0x0000001f6b6b7819 */ /* 0x000fe800000006ff */
[----:B------:R-:W2:Y:S02]  /*6cd0*/  SYNCS.PHASECHK.TRANS64.TRYWAIT P0, [R2+URZ+0x100], R107 ;  /* 0x0001006b020075a7 */ /* 0x000ea400080011ff */
[----:B--2---:R-:W-:Y:S05]  /*6ce0*/  @!P0 BRA `(.L_x_116) ;  /* 0x0000001c00488947 */ /* 0x004fea0003800000 */
.L_x_115:
[----:B------:R-:W-:Y:S05]  /*6cf0*/  BSYNC B0 ;  /* 0x0000000000007941 */ /* 0x000fea0003800000 */
.L_x_114:
[----:B------:R-:W-:Y:S11]  /*6d00*/  ISETP.NE.AND P0, PT, R108, RZ, PT ;  /* 0x000000ff6c00720c */ /* 0x000ff60003f05270 */
[----:B------:R-:W-:Y:S02]  /*6d10*/  @!UPT UIADD3 URZ, UPT, UPT, URZ, URZ, URZ ;  /* 0x000000fffffff290 */ /* 0x000fe4000fffe0ff */
[----:B------:R4:W1:Y:S04]  /*6d20*/  @P0 LDS.128 R56, [R74] ;  /* 0x000000004a380984 */ /* 0x0008680000000c00 */
[----:B------:R4:W1:Y:S04]  /*6d30*/  @P0 LDS.128 R68, [R3+0x20] ;  /* 0x0000200003440984 */ /* 0x0008680000000c00 */
[----:B------:R4:W1:Y:S04]  /*6d40*/  @P0 LDS.128 R60, [R4+0x10] ;  /* 0x00001000043c0984 */ /* 0x0008680000000c00 */
[----:B------:R4:W1:Y:S02]  /*6d50*/  @P0 LDS.128 R76, [R0+0x10] ;  /* 0x00001000004c0984 */ /* 0x0008640000000c00 */
.L_x_113:
[----:B------:R-:W-:Y:S05]  /*6d60*/  BSYNC B1 ;  /* 0x0000000000017941 */ /* 0x000fea0003800000 */
.L_x_112:
[----:B--2-4-:R-:W-:Y:S05]  /*6d70*/  VIADD R0, R48, 0x20 ;  /* 0x0000002030007836 */ /* 0x014fea0000000000 */
[----:B------:R-:W-:Y:S04]  /*6d80*/  SHF.R.U32.HI R0, RZ, 0x15, R0 ;  /* 0x00000015ff007819 */ /* 0x000fe80000011600 */
[----:B------:R-:W-:Y:S11]  /*6d90*/  LOP3.LUT P0, RZ, R0, 0x3, R92, 0x48, !PT ;  /* 0x0000000300ff7812 */ /* 0x000ff6000780485c */
[----:B------:R-:W-:Y:S02]  /*6da0*/  @!UPT UIADD3 URZ, UPT, UPT, URZ, URZ, URZ ;  /* 0x000000fffffff290 */ /* 0x000fe4000fffe0ff */
[----:B------:R-:W-:Y:S05]  /*6db0*/  @!P0 BRA `(.L_x_117) ;  /* 0x0000000000408947 */ /* 0x000fea0003800000 */
[----:B------:R-:W2:Y:S01]  /*6dc0*/  LDCU.64 UR8, c[0x4][0x70] ;  /* 0x01000e00ff0877ac */ /* 0x000ea20008000a00 */
[----:B------:R-:W-:Y:S01]  /*6dd0*/  MOV R3, 0x0 ;  /* 0x0000000000037802 */ /* 0x000fe20000000f00 */
[----:B------:R-:W-:Y:S02]  /*6de0*/  HFMA2 R12, -RZ, RZ, 0, 5.9604644775390625e-08 ;  /* 0x00000001ff0c7431 */ /* 0x000fe400000001ff */
[----:B-1----:R-:W-:Y:S02]  /*6df0*/  IMAD.MOV.U32 R8, RZ, RZ, 0x192 ;  /* 0x00000192ff087424 */ /* 0x002fe400078e00ff */
[----:B------:R-:W-:Y:S01]  /*6e00*/  IMAD.MOV.U32 R13, RZ, RZ, RZ ;  /* 0x000000ffff0d7224 */ /* 0x000fe200078e00ff */
[----:B------:R-:W1:Y:S01]  /*6e10*/  LDCU.64 UR6, c[0x4][0x78] ;  /* 0x01000f00ff0677ac */ /* 0x000e620008000a00 */
[----:B------:R-:W4:Y:S01]  /*6e20*/  LDC.64 R2, c[0x4][R3] ;  /* 0x0100000003027b82 */ /* 0x000f220000000a00 */
[----:B------:R-:W5:Y:S01]  /*6e30*/  LDCU.64 UR4, c[0x4][0x10] ;  /* 0x01000200ff0477ac */ /* 0x000f620008000a00 */
[----:B--2---:R-:W-:Y:S01]  /*6e40*/  MOV R5, UR9 ;  /* 0x0000000900057c02 */ /* 0x004fe20008000f00 */
[----:B------:R-:W-:Y:S01]  /*6e50*/  IMAD.U32 R4, RZ, RZ, UR8 ;  /* 0x00000008ff047e24 */ /* 0x000fe2000f8e00ff */
[----:B-1----:R-:W-:Y:S01]  /*6e60*/  MOV R7, UR7 ;  /* 0x0000000700077c02 */ /* 0x002fe20008000f00 */
[----:B------:R-:W-:Y:S01]  /*6e70*/  IMAD.U32 R6, RZ, RZ, UR6 ;  /* 0x00000006ff067e24 */ /* 0x000fe2000f8e00ff */
[----:B-----5:R-:W-:Y:S01]  /*6e80*/  MOV R11, UR5 ;  /* 0x00000005000b7c02 */ /* 0x020fe20008000f00 */
[----:B------:R-:W-:Y:S02]  /*6e90*/  IMAD.U32 R10, RZ, RZ, UR4 ;  /* 0x00000004ff0a7e24 */ /* 0x000fe4000f8e00ff */
[----:B------:R-:W-:Y:S07]  /*6ea0*/  LEPC R20, `(.L_x_117) ;  /* 0x000000001014794e */ /* 0x000fee0000000000 */
[----:B---34-:R-:W-:Y:S05]  /*6eb0*/  CALL.ABS.NOINC R2 ;  /* 0x0000000002007343 */ /* 0x018fea0003c00000 */
.L_x_117:
[----:B------:R-:W-:Y:S01]  /*6ec0*/  ISETP.NE.AND P0, PT, R100, RZ, PT ;  /* 0x000000ff6400720c */ /* 0x000fe20003f05270 */
[----:B------:R-:W-:Y:S05]  /*6ed0*/  WARPSYNC.ALL ;  /* 0x0000000000007948 */ /* 0x000fea0003800000 */
[----:B------:R-:W-:Y:S01]  /*6ee0*/  R2UR UR4, R48 ;  /* 0x00000000300472ca */ /* 0x000fe200000e0000 */
[--C-:B-1----:R-:W-:Y:S01]  /*6ef0*/  HADD2.F32 R0, -RZ, R56.reuse.H0_H0 ;  /* 0x20000038ff007230 */ /* 0x102fe20000004100 */
[----:B------:R-:W-:Y:S01]  /*6f00*/  R2UR UR5, R73 ;  /* 0x00000000490572ca */ /* 0x000fe200000e0000 */
[----:B------:R-:W-:Y:S01]  /*6f10*/  HADD2.F32 R2, -RZ, R56.H1_H1 ;  /* 0x30000038ff027230 */ /* 0x000fe20000004100 */
[----:B------:R-:W-:Y:S01]  /*6f20*/  USHF.L.U32 UR8, UR43, 0xd, URZ ;  /* 0x0000000d2b087899 */ /* 0x000fe200080006ff */
[--C-:B------:R-:W-:Y:S01]  /*6f30*/  HADD2.F32 R3, -RZ, R57.reuse.H0_H0 ;  /* 0x20000039ff037230 */ /* 0x100fe20000004100 */
[----:B------:R-:W-:Y:S01]  /*6f40*/  BSSY.RECONVERGENT B0, `(.L_x_118) ;  /* 0x000008b000007945 */ /* 0x000fe20003800200 */
[----:B------:R-:W-:Y:S02]  /*6f50*/  HADD2.F32 R48, -RZ, R57.H1_H1 ;  /* 0x30000039ff307230 */ /* 0x000fe40000004100 */
[--C-:B------:R-:W-:Y:S02]  /*6f60*/  HADD2.F32 R50, -RZ, R58.reuse.H0_H0 ;  /* 0x2000003aff327230 */ /* 0x100fe40000004100 */
[----:B------:R-:W-:Y:S02]  /*6f70*/  HADD2.F32 R51, -RZ, R58.H1_H1 ;  /* 0x3000003aff337230 */ /* 0x000fe40000004100 */
[----:B------:R-:W1:Y:S01]  /*6f80*/  LDTM.x32 R4, tmem[UR4+0x20] ;  /* 0x00002004000479ee */ /* 0x000e6200082c0000 */
[----:B------:R-:W-:Y:S01]  /*6f90*/  NOP ;  /* 0x0000000000007918 */ /* 0x000fe20000000000 */
[----:B------:R-:W-:Y:S01]  /*6fa0*/  UIADD3 UR5, UPT, UPT, UR5, 0x180, URZ ;  /* 0x0000018005057890 */ /* 0x000fe2000fffe0ff */
[--C-:B------:R-:W-:Y:S02]  /*6fb0*/  HADD2.F32 R52, -RZ, R59.reuse.H0_H0 ;  /* 0x2000003bff347230 */ /* 0x100fe40000004100 */
[----:B------:R-:W-:Y:S01]  /*6fc0*/  HADD2.F32 R53, -RZ, R59.H1_H1 ;  /* 0x3000003bff357230 */ /* 0x000fe20000004100 */
[----:B------:R-:W-:Y:S01]  /*6fd0*/  UPRMT UR5, UR37, 0x654, UR5 ;  /* 0x0000065425057896 */ /* 0x000fe20008000005 */
[--C-:B------:R-:W-:Y:S02]  /*6fe0*/  HADD2.F32 R54, -RZ, R60.reuse.H0_H0 ;  /* 0x2000003cff367230 */ /* 0x100fe40000004100 */
[----:B------:R-:W-:Y:S02]  /*6ff0*/  HADD2.F32 R55, -RZ, R60.H1_H1 ;  /* 0x3000003cff377230 */ /* 0x000fe40000004100 */
[--C-:B------:R-:W-:Y:S02]  /*7000*/  HADD2.F32 R56, -RZ, R61.reuse.H0_H0 ;  /* 0x2000003dff387230 */ /* 0x100fe40000004100 */
[----:B------:R-:W-:Y:S02]  /*7010*/  HADD2.F32 R57, -RZ, R61.H1_H1 ;  /* 0x3000003dff397230 */ /* 0x000fe40000004100 */
[----:B-1----:R-:W-:Y:S01]  /*7020*/  SYNCS.ARRIVE.TRANS64.RED.A1T0 RZ, [UR5], RZ ;  /* 0x000000ffffff79a7 */ /* 0x002fe20008100405 */
[--C-:B------:R-:W-:Y:S02]  /*7030*/  HADD2.F32 R58, -RZ, R62.reuse.H0_H0 ;  /* 0x2000003eff3a7230 */ /* 0x100fe40000004100 */
[----:B------:R-:W-:Y:S02]  /*7040*/  HADD2.F32 R59, -RZ, R62.H1_H1 ;  /* 0x3000003eff3b7230 */ /* 0x000fe40000004100 */
[--C-:B------:R-:W-:Y:S02]  /*7050*/  HADD2.F32 R60, -RZ, R63.reuse.H0_H0 ;  /* 0x2000003fff3c7230 */ /* 0x100fe40000004100 */
[----:B------:R-:W-:Y:S02]  /*7060*/  HADD2.F32 R61, -RZ, R63.H1_H1 ;  /* 0x3000003fff3d7230 */ /* 0x000fe40000004100 */
[C---:B------:R-:W-:Y:S01]  /*7070*/  FMUL R4, R47.reuse, R4 ;  /* 0x000000042f047220 */ /* 0x040fe20000400000 */
[C---:B------:R-:W-:Y:S01]  /*7080*/  FMUL R5, R47.reuse, R5 ;  /* 0x000000052f057220 */ /* 0x040fe20000400000 */
[C---:B------:R-:W-:Y:S01]  /*7090*/  FMUL R6, R47.reuse, R6 ;  /* 0x000000062f067220 */ /* 0x040fe20000400000 */
[----:B------:R-:W-:Y:S01]  /*70a0*/  FMUL R7, R47, R7 ;  /* 0x000000072f077220 */ /* 0x000fe20000400000 */
[C---:B------:R-:W-:Y:S01]  /*70b0*/  FFMA R4, R49.reuse, R0, R4 ;  /* 0x0000000031047223 */ /* 0x040fe20000000004 */
[C---:B------:R-:W-:Y:S01]  /*70c0*/  FFMA R5, R49.reuse, R2, R5 ;  /* 0x0000000231057223 */ /* 0x040fe20000000005 */
[C---:B------:R-:W-:Y:S01]  /*70d0*/  FFMA R6, R49.reuse, R3, R6 ;  /* 0x0000000331067223 */ /* 0x040fe20000000006 */
[----:B------:R-:W-:Y:S01]  /*70e0*/  FFMA R7, R49, R48, R7 ;  /* 0x0000003031077223 */ /* 0x000fe20000000007 */
[C---:B------:R-:W-:Y:S01]  /*70f0*/  FMUL R8, R47.reuse, R8 ;  /* 0x000000082f087220 */ /* 0x040fe20000400000 */
[----:B------:R-:W-:Y:S01]  /*7100*/  FMUL R9, R47, R9 ;  /* 0x000000092f097220 */ /* 0x000fe20000400000 */
[----:B------:R-:W-:Y:S01]  /*7110*/  F2FP.F16.F32.PACK_AB R4, R5, R4 ;  /* 0x000000040504723e */ /* 0x000fe200000000ff */
[----:B------:R-:W-:Y:S01]  /*7120*/  FMUL R0, R47, R10 ;  /* 0x0000000a2f007220 */ /* 0x000fe20000400000 */
[----:B------:R-:W-:Y:S01]  /*7130*/  F2FP.F16.F32.PACK_AB R5, R7, R6 ;  /* 0x000000060705723e */ /* 0x000fe200000000ff */
[C---:B------:R-:W-:Y:S01]  /*7140*/  FFMA R8, R49.reuse, R50, R8 ;  /* 0x0000003231087223 */ /* 0x040fe20000000008 */
[C---:B------:R-:W-:Y:S01]  /*7150*/  FFMA R9, R49.reuse, R51, R9 ;  /* 0x0000003331097223 */ /* 0x040fe20000000009 */
[----:B------:R-:W-:Y:S01]  /*7160*/  FFMA R0, R49, R52, R0 ;  /* 0x0000003431007223 */ /* 0x000fe20000000000 */
[C---:B------:R-:W-:Y:S01]  /*7170*/  FMUL R2, R47.reuse, R11 ;  /* 0x0000000b2f027220 */ /* 0x040fe20000400000 */
[C---:B------:R-:W-:Y:S01]  /*7180*/  FMUL R3, R47.reuse, R12 ;  /* 0x0000000c2f037220 */ /* 0x040fe20000400000 */
[----:B------:R-:W-:Y:S01]  /*7190*/  FMUL R10, R47, R13 ;  /* 0x0000000d2f0a7220 */ /* 0x000fe20000400000 */
[----:B------:R-:W-:Y:S01]  /*71a0*/  F2FP.F16.F32.PACK_AB R6, R9, R8 ;  /* 0x000000080906723e */ /* 0x000fe200000000ff */
[C---:B------:R-:W-:Y:S01]  /*71b0*/  FFMA R2, R49.reuse, R53, R2 ;  /* 0x0000003531027223 */ /* 0x040fe20000000002 */
[C---:B------:R-:W-:Y:S01]  /*71c0*/  FFMA R3, R49.reuse, R54, R3 ;  /* 0x0000003631037223 */ /* 0x040fe20000000003 */
[----:B------:R-:W-:Y:S01]  /*71d0*/  FFMA R10, R49, R55, R10 ;  /* 0x00000037310a7223 */ /* 0x000fe2000000000a */
[C---:B------:R-:W-:Y:S01]  /*71e0*/  FMUL R11, R47.reuse, R14 ;  /* 0x0000000e2f0b7220 */ /* 0x040fe20000400000 */
[C---:B------:R-:W-:Y:S01]  /*71f0*/  FMUL R15, R47.reuse, R15 ;  /* 0x0000000f2f0f7220 */ /* 0x040fe20000400000 */
[C---:B------:R-:W-:Y:S01]  /*7200*/  FMUL R12, R47.reuse, R16 ;  /* 0x000000102f0c7220 */ /* 0x040fe20000400000 */
[----:B------:R-:W-:Y:S01]  /*7210*/  FMUL R13, R47, R17 ;  /* 0x000000112f0d7220 */ /* 0x000fe20000400000 */
[----:B------:R-:W-:Y:S01]  /*7220*/  FFMA R11, R49, R56, R11 ;  /* 0x00000038310b7223 */ /* 0x000fe2000000000b */
[----:B------:R-:W-:Y:S01]  /*7230*/  FMUL R14, R47, R18 ;  /* 0x000000122f0e7220 */ /* 0x000fe20000400000 */
[----:B------:R-:W-:Y:S01]  /*7240*/  FFMA R15, R49, R57, R15 ;  /* 0x00000039310f7223 */ /* 0x000fe2000000000f */
[--C-:B------:R-:W-:Y:S02]  /*7250*/  HADD2.F32 R62, -RZ, R68.reuse.H0_H0 ;  /* 0x20000044ff3e7230 */ /* 0x100fe40000004100 */
[----:B------:R-:W-:Y:S01]  /*7260*/  FMUL R19, R47, R19 ;  /* 0x000000132f137220 */ /* 0x000fe20000400000 */
[----:B------:R-:W-:Y:S01]  /*7270*/  F2FP.F16.F32.PACK_AB R7, R2, R0 ;  /* 0x000000000207723e */ /* 0x000fe200000000ff */
[----:B------:R-:W-:Y:S01]  /*7280*/  FFMA R12, R49, R58, R12 ;  /* 0x0000003a310c7223 */ /* 0x000fe2000000000c */
[----:B------:R-:W-:Y:S02]  /*7290*/  HADD2.F32 R63, -RZ, R68.H1_H1 ;  /* 0x30000044ff3f7230 */ /* 0x000fe40000004100 */
[----:B------:R-:W-:Y:S01]  /*72a0*/  FMUL R16, R47, R20 ;  /* 0x000000142f107220 */ /* 0x000fe20000400000 */
[----:B------:R-:W-:Y:S01]  /*72b0*/  FFMA R13, R49, R59, R13 ;  /* 0x0000003b310d7223 */ /* 0x000fe2000000000d */
[----:B------:R1:W-:Y:S01]  /*72c0*/  STS.128 [R99+UR8], R4 ;  /* 0x0000000463007988 */ /* 0x0003e20008000c08 */
[--C-:B---3--:R-:W-:Y:S02]  /*72d0*/  HADD2.F32 R64, -RZ, R69.reuse.H0_H0 ;  /* 0x20000045ff407230 */ /* 0x108fe40000004100 */
[----:B------:R-:W-:Y:S01]  /*72e0*/  FMUL R17, R47, R21 ;  /* 0x000000152f117220 */ /* 0x000fe20000400000 */
[----:B------:R-:W-:Y:S01]  /*72f0*/  FFMA R14, R49, R60, R14 ;  /* 0x0000003c310e7223 */ /* 0x000fe2000000000e */
[----:B------:R-:W-:Y:S02]  /*7300*/  HADD2.F32 R65, -RZ, R69.H1_H1 ;  /* 0x30000045ff417230 */ /* 0x000fe40000004100 */
[----:B------:R-:W-:Y:S01]  /*7310*/  FMUL R18, R47, R22 ;  /* 0x000000162f127220 */ /* 0x000fe20000400000 */
[----:B------:R-:W-:Y:S01]  /*7320*/  FFMA R19, R49, R61, R19 ;  /* 0x0000003d31137223 */ /* 0x000fe20000000013 */
[----:B------:R-:W-:Y:S02]  /*7330*/  HADD2.F32 R66, -RZ, R70.H0_H0 ;  /* 0x20000046ff427230 */ /* 0x000fe40000004100 */
[----:B------:R-:W-:Y:S01]  /*7340*/  FMUL R23, R47, R23 ;  /* 0x000000172f177220 */ /* 0x000fe20000400000 */
[--C-:B------:R-:W-:Y:S02]  /*7350*/  HADD2.F32 R74, -RZ, R78.reuse.H0_H0 ;  /* 0x2000004eff4a7230 */ /* 0x100fe40000004100 */
[----:B------:R-:W-:Y:S01]  /*7360*/  FFMA R16, R49, R62, R16 ;  /* 0x0000003e31107223 */ /* 0x000fe20000000010 */
[----:B------:R-:W-:Y:S01]  /*7370*/  HADD2.F32 R75, -RZ, R78.H1_H1 ;  /* 0x3000004eff4b7230 */ /* 0x000fe20000004100 */
[----:B------:R-:W-:Y:S01]  /*7380*/  IADD3 R78, PT, PT, R99, UR8, RZ ;  /* 0x00000008634e7c10 */ /* 0x000fe2000fffe0ff */
[----:B------:R-:W-:Y:S02]  /*7390*/  HADD2.F32 R67, -RZ, R70.H1_H1 ;  /* 0x30000046ff437230 */ /* 0x000fe40000004100 */
[----:B------:R-:W-:Y:S01]  /*73a0*/  FMUL R20, R47, R24 ;  /* 0x000000182f147220 */ /* 0x000fe20000400000 */
[----:B------:R-:W-:Y:S01]  /*73b0*/  FFMA R17, R49, R63, R17 ;  /* 0x0000003f31117223 */ /* 0x000fe20000000011 */
[--C-:B------:R-:W-:Y:S02]  /*73c0*/  HADD2.F32 R68, -RZ, R71.reuse.H0_H0 ;  /* 0x20000047ff447230 */ /* 0x100fe40000004100 */
[----:B------:R-:W-:Y:S01]  /*73d0*/  FMUL R21, R47, R25 ;  /* 0x000000192f157220 */ /* 0x000fe20000400000 */
[----:B------:R-:W-:Y:S01]  /*73e0*/  FFMA R18, R49, R64, R18 ;  /* 0x0000004031127223 */ /* 0x000fe20000000012 */
[----:B------:R-:W-:Y:S02]  /*73f0*/  HADD2.F32 R69, -RZ, R71.H1_H1 ;  /* 0x30000047ff457230 */ /* 0x000fe40000004100 */
[----:B------:R-:W-:Y:S01]  /*7400*/  FMUL R22, R47, R26 ;  /* 0x0000001a2f167220 */ /* 0x000fe20000400000 */
[----:B------:R-:W-:Y:S01]  /*7410*/  F2FP.F16.F32.PACK_AB R8, R10, R3 ;  /* 0x000000030a08723e */ /* 0x000fe200000000ff */
[----:B------:R-:W-:Y:S01]  /*7420*/  FFMA R23, R49, R65, R23 ;  /* 0x0000004131177223 */ /* 0x000fe20000000017 */
[----:B------:R-:W-:Y:S01]  /*7430*/  F2FP.F16.F32.PACK_AB R9, R15, R11 ;  /* 0x0000000b0f09723e */ /* 0x000fe200000000ff */
[--C-:B------:R-:W-:Y:S02]  /*7440*/  HADD2.F32 R70, -RZ, R76.reuse.H0_H0 ;  /* 0x2000004cff467230 */ /* 0x100fe40000004100 */
[----:B------:R-:W-:Y:S01]  /*7450*/  FMUL R27, R47, R27 ;  /* 0x0000001b2f1b7220 */ /* 0x000fe20000400000 */
[----:B------:R-:W-:Y:S01]  /*7460*/  IADD3 R106, PT, PT, R106, R78, RZ ;  /* 0x0000004e6a6a7210 */ /* 0x000fe20007ffe0ff */
[----:B------:R-:W-:Y:S01]  /*7470*/  FFMA R20, R49, R66, R20 ;  /* 0x0000004231147223 */ /* 0x000fe20000000014 */
[----:B------:R-:W-:Y:S01]  /*7480*/  F2FP.F16.F32.PACK_AB R10, R13, R12 ;  /* 0x0000000c0d0a723e */ /* 0x000fe200000000ff */
[----:B------:R-:W-:Y:S01]  /*7490*/  HADD2.F32 R71, -RZ, R76.H1_H1 ;  /* 0x3000004cff477230 */ /* 0x000fe20000004100 */
[----:B------:R-:W-:Y:S01]  /*74a0*/  F2FP.F16.F32.PACK_AB R11, R19, R14 ;  /* 0x0000000e130b723e */ /* 0x000fe200000000ff */
[----:B------:R-:W-:Y:S01]  /*74b0*/  FMUL R24, R47, R28 ;  /* 0x0000001c2f187220 */ /* 0x000fe20000400000 */
[----:B------:R-:W-:Y:S01]  /*74c0*/  FFMA R21, R49, R67, R21 ;  /* 0x0000004331157223 */ /* 0x000fe20000000015 */
[--C-:B------:R-:W-:Y:S02]  /*74d0*/  HADD2.F32 R72, -RZ, R77.reuse.H0_H0 ;  /* 0x2000004dff487230 */ /* 0x100fe40000004100 */
[----:B------:R-:W-:Y:S01]  /*74e0*/  FMUL R25, R47, R29 ;  /* 0x0000001d2f197220 */ /* 0x000fe20000400000 */
[----:B------:R1:W-:Y:S01]  /*74f0*/  STS.128 [R106+0x10], R8 ;  /* 0x000010086a007388 */ /* 0x0003e20000000c00 */
[----:B------:R-:W-:Y:S01]  /*7500*/  FFMA R22, R49, R68, R22 ;  /* 0x0000004431167223 */ /* 0x000fe20000000016 */
[----:B------:R-:W-:Y:S02]  /*7510*/  HADD2.F32 R73, -RZ, R77.H1_H1 ;  /* 0x3000004dff497230 */ /* 0x000fe40000004100 */
[----:B------:R-:W-:Y:S01]  /*7520*/  FMUL R26, R47, R30 ;  /* 0x0000001e2f1a7220 */ /* 0x000fe20000400000 */
[----:B------:R-:W-:Y:S01]  /*7530*/  FFMA R27, R49, R69, R27 ;  /* 0x00000045311b7223 */ /* 0x000fe2000000001b */
        /* <DEDUP_REMOVED lines=10> */
[----:B------:R-:W-:Y:S01]  /*75e0*/  F2FP.F16.F32.PACK_AB R17, R23, R18 ;  /* 0x000000121711723e */ /* 0x000fe200000000ff */
[----:B------:R-:W-:Y:S01]  /*75f0*/  FFMA R31, R49, R73, R31 ;  /* 0x00000049311f7223 */ /* 0x000fe2000000001f */
[----:B------:R-:W-:Y:S01]  /*7600*/  FMUL R35, R47, R35 ;  /* 0x000000232f237220 */ /* 0x000fe20000400000 */
[----:B------:R-:W-:Y:S01]  /*7610*/  IADD3 R105, PT, PT, R105, R78, RZ ;  /* 0x0000004e69697210 */ /* 0x000fe20007ffe0ff */
[----:B------:R-:W-:Y:S01]  /*7620*/  FFMA R28, R49, R74, R28 ;  /* 0x0000004a311c7223 */ /* 0x000fe2000000001c */
[----:B------:R-:W-:Y:S01]  /*7630*/  F2FP.F16.F32.PACK_AB R18, R21, R20 ;  /* 0x000000141512723e */ /* 0x000fe200000000ff */
[----:B------:R-:W-:Y:S01]  /*7640*/  FFMA R29, R49, R75, R29 ;  /* 0x0000004b311d7223 */ /* 0x000fe2000000001d */
[----:B------:R-:W-:Y:S01]  /*7650*/  F2FP.F16.F32.PACK_AB R19, R27, R22 ;  /* 0x000000161b13723e */ /* 0x000fe200000000ff */
[C---:B------:R-:W-:Y:S01]  /*7660*/  FFMA R30, R49.reuse, R76, R30 ;  /* 0x0000004c311e7223 */ /* 0x040fe2000000001e */
[----:B------:R-:W-:Y:S01]  /*7670*/  FFMA R35, R49, R77, R35 ;  /* 0x0000004d31237223 */ /* 0x000fe20000000023 */
[----:B------:R-:W-:Y:S02]  /*7680*/  F2FP.F16.F32.PACK_AB R24, R25, R24 ;  /* 0x000000181918723e */ /* 0x000fe400000000ff */
[----:B------:R1:W-:Y:S01]  /*7690*/  STS.128 [R105+0x20], R16 ;  /* 0x0000201069007388 */ /* 0x0003e20000000c00 */
[----:B------:R-:W-:Y:S02]  /*76a0*/  F2FP.F16.F32.PACK_AB R25, R31, R26 ;  /* 0x0000001a1f19723e */ /* 0x000fe400000000ff */
[----:B------:R-:W-:Y:S02]  /*76b0*/  F2FP.F16.F32.PACK_AB R26, R29, R28 ;  /* 0x0000001c1d1a723e */ /* 0x000fe400000000ff */
[----:B------:R-:W-:Y:S02]  /*76c0*/  F2FP.F16.F32.PACK_AB R27, R35, R30 ;  /* 0x0000001e231b723e */ /* 0x000fe400000000ff */
[----:B------:R-:W-:Y:S05]  /*76d0*/  IADD3 R0, PT, PT, R98, R106, RZ ;  /* 0x0000006a62007210 */ /* 0x000fea0007ffe0ff */
        /* <DEDUP_REMOVED lines=9> */
[----:B------:R-:W-:Y:S02]  /*7770*/  UIADD3 UR10, UP0, UPT, UR54, 0x680, URZ ;  /* 0x00000680360a7890 */ /* 0x000fe4000ff1e0ff */
[----:B------:R-:W-:Y:S02]  /*7780*/  UIADD3 UR5, UPT, UPT, UR41, 0x20, URZ ;  /* 0x0000002029057890 */ /* 0x000fe4000fffe0ff */
[----:B------:R-:W-:Y:S02]  /*7790*/  UIADD3 UR4, UPT, UPT, UR48, 0x200, UR8 ;  /* 0x0000020030047890 */ /* 0x000fe4000fffe008 */
[----:B------:R-:W-:Y:S01]  /*77a0*/  UIADD3.X UR11, UPT, UPT, URZ, UR55, URZ, UP0, !UPT ;  /* 0x00000037ff0b7290 */ /* 0x000fe200087fe4ff */
[----:B------:R-:W-:Y:S01]  /*77b0*/  UMOV UR6, UR42 ;  /* 0x0000002a00067c82 */ /* 0x000fe20008000000 */
[----:B------:R-:W-:Y:S07]  /*77c0*/  UMOV UR7, UR36 ;  /* 0x0000002400077c82 */ /* 0x000fee0008000000 */
[----:B------:R2:W-:Y:S02]  /*77d0*/  UTMASTG.3D [UR4], [UR10] ;  /* 0x000000040a0073b5 */ /* 0x0005e40008010000 */
[----:B--2---:R0:W-:Y:S02]  /*77e0*/  UTMACMDFLUSH ;  /* 0x00000000000079b7 */ /* 0x0041e40000000000 */
.L_x_119:
[----:B------:R-:W-:Y:S05]  /*77f0*/  BSYNC.RECONVERGENT B0 ;  /* 0x0000000000007941 */ /* 0x000fea0003800200 */
.L_x_118:
[----:B------:R-:W-:Y:S01]  /*7800*/  UIADD3 UR43, UPT, UPT, UR43, 0x1, URZ ;  /* 0x000000012b2b7890 */ /* 0x000fe2000fffe0ff */
[----:B------:R-:W-:Y:S03]  /*7810*/  BSSY.RECONVERGENT B0, `(.L_x_120) ;  /* 0x0000008000007945 */ /* 0x000fe60003800200 */
[----:B------:R-:W-:Y:S04]  /*7820*/  UISETP.NE.AND UP0, UPT, UR43, 0x3, UPT ;  /* 0x000000032b00788c */ /* 0x000fe8000bf05270 */
[----:B------:R-:W-:Y:S02]  /*7830*/  UISETP.EQ.XOR UP1, UPT, UR40, 0x3, !UP0 ;  /* 0x000000032800788c */ /* 0x000fe4000c722a70 */
[----:B------:R-:W-:Y:S02]  /*7840*/  USEL UR56, UR43, URZ, UP0 ;  /* 0x000000ff2b387287 */ /* 0x000fe40008000000 */
[----:B------:R-:W-:Y:S04]  /*7850*/  USEL UR4, URZ, 0x1, !UP1 ;  /* 0x00000001ff047887 */ /* 0x000fe8000c800000 */
[----:B------:R-:W-:Y:S01]  /*7860*/  ULOP3.LUT UR51, UR51, UR4, URZ, 0x3c, !UPT ;  /* 0x0000000433337292 */ /* 0x000fe2000f8e3cff */
[----:B------:R-:W-:Y:S11]  /*7870*/  @P0 BRA `(.L_x_121) ;  /* 0x0000000000040947 */ /* 0x000ff60003800000 */
[----:B------:R-:W-:Y:S04]  /*7880*/  DEPBAR.LE SB0, 0x1 ;  /* 0x000080400000791a */ /* 0x000fe80000000000 */
.L_x_121:
[----:B------:R-:W-:Y:S05]  /*7890*/  BSYNC.RECONVERGENT B0 ;  /* 0x0000000000007941 */ /* 0x000fea0003800200 */
.L_x_120:
[----:B------:R-:W-:Y:S01]  /*78a0*/  BAR.SYNC.DEFER_BLOCKING 0x1, 0x80 ;  /* 0x0042000000007b1d */ /* 0x000fe20000010000 */
[----:B------:R-:W-:Y:S01]  /*78b0*/  UISETP.NE.AND UP0, UPT, UR50, -0x2, UPT ;  /* 0xfffffffe3200788c */ /* 0x000fe2000bf05270 */
[----:B------:R-:W-:Y:S08]  /*78c0*/  IADD3 R45, PT, PT, R45, 0x1, RZ ;  /* 0x000000012d2d7810 */ /* 0x000ff00007ffe0ff */
[----:B------:R-:W-:Y:S05]  /*78d0*/  BRA.U !UP0, `(.L_x_122) ;  /* 0x0000000108287547 */ /* 0x000fea000b800000 */
[----:B------:R-:W-:Y:S01]  /*78e0*/  ISETP.NE.AND P0, PT, R104, RZ, PT ;  /* 0x000000ff6800720c */ /* 0x000fe20003f05270 */
[----:B------:R-:W-:Y:S01]  /*78f0*/  IMAD.U32 R2, RZ, RZ, UR49 ;  /* 0x00000031ff027e24 */ /* 0x000fe2000f8e00ff */
[----:B------:R-:W-:Y:S01]  /*7900*/  UIADD3 UR49, UPT, UPT, UR49, 0x1, URZ ;  /* 0x0000000131317890 */ /* 0x000fe2000fffe0ff */
[----:B-1----:R-:W-:Y:S03]  /*7910*/  IMAD.U32 R0, RZ, RZ, UR37 ;  /* 0x00000025ff007e24 */ /* 0x002fe6000f8e00ff */
[----:B------:R-:W-:Y:S04]  /*7920*/  UISETP.NE.AND UP0, UPT, UR49, 0x3, UPT ;  /* 0x000000033100788c */ /* 0x000fe8000bf05270 */
[----:B------:R-:W-:Y:S03]  /*7930*/  USEL UR49, UR49, URZ, UP0 ;  /* 0x000000ff31317287 */ /* 0x000fe60008000000 */
[----:B------:R-:W-:Y:S05]  /*7940*/  @P0 LEA R2, R2, UR48, 0x3 ;  /* 0x0000003002020c11 */ /* 0x000fea000f8e18ff */
[----:B------:R-:W-:Y:S05]  /*7950*/  @P0 VIADD R2, R2, 0x118 ;  /* 0x0000011802020836 */ /* 0x000fea0000000000 */
[----:B------:R-:W-:Y:S04]  /*7960*/  @P0 PRMT R0, R0, 0x654, R2 ;  /* 0x0000065400000816 */ /* 0x000fe80000000002 */
[----:B------:R2:W-:Y:S03]  /*7970*/  @P0 SYNCS.ARRIVE.TRANS64.RED.A1T0 RZ, [R0+URZ], RZ ;  /* 0x000000ff00ff09a7 */ /* 0x0005e600081004ff */
.L_x_122:
[----:B------:R-:W-:Y:S01]  /*7980*/  ISETP.NE.AND P2, PT, R101, RZ, PT ;  /* 0x000000ff6500720c */ /* 0x000fe20003f45270 */
[----:B------:R-:W-:Y:S01]  /*7990*/  UIADD3 UR50, UPT, UPT, UR50, 0x2, URZ ;  /* 0x0000000232327890 */ /* 0x000fe2000fffe0ff */
[----:B------:R-:W-:Y:S01]  /*79a0*/  ISETP.NE.AND P0, PT, R103, 0x2, PT ;  /* 0x000000026700780c */ /* 0x000fe20003f05270 */
[----:B------:R-:W-:Y:S01]  /*79b0*/  IMAD.IADD R14, R43, 0x1, R86 ;  /* 0x000000012b0e7824 */ /* 0x000fe200078e0256 */
[----:B------:R-:W-:Y:S01]  /*79c0*/  ISETP.NE.AND P1, PT, R45, 0x4, PT ;  /* 0x000000042d00780c */ /* 0x000fe20003f25270 */
[----:B------:R-:W-:Y:S01]  /*79d0*/  IMAD.IADD R15, R44, 0x1, R87 ;  /* 0x000000012c0f7824 */ /* 0x000fe200078e0257 */
[----:B------:R-:W-:Y:S02]  /*79e0*/  SEL R2, RZ, 0x1, P0 ;  /* 0x00000001ff027807 */ /* 0x000fe40000000000 */
[----:B-12---:R-:W-:Y:S02]  /*79f0*/  SEL R0, RZ, 0x1, P1 ;  /* 0x00000001ff007807 */ /* 0x006fe40000800000 */
[----:B------:R-:W-:Y:S02]  /*7a00*/  LOP3.LUT R96, R96, R2, RZ, 0x3c, !PT ;  /* 0x0000000260607212 */ /* 0x000fe400078e3cff */
[----:B------:R-:W-:Y:S02]  /*7a10*/  LOP3.LUT R97, R97, R0, RZ, 0x3c, !PT ;  /* 0x0000000061617212 */ /* 0x000fe400078e3cff */
[----:B------:R-:W-:Y:S02]  /*7a20*/  @P2 R2UR UR36, R95 ;  /* 0x000000005f2422ca */ /* 0x000fe400000e0000 */
[----:B------:R-:W-:Y:S02]  /*7a30*/  SEL R103, R103, RZ, P0 ;  /* 0x000000ff67677207 */ /* 0x000fe40000000000 */
[----:B------:R-:W-:Y:S01]  /*7a40*/  SEL R45, R45, RZ, P1 ;  /* 0x000000ff2d2d7207 */ /* 0x000fe20000800000 */
[----:B------:R-:W-:Y:S10]  /*7a50*/  @P2 BRA `(.L_x_123) ;  /* 0xffffffd800042947 */ /* 0x000ff4000383ffff */
[----:B------:R-:W-:-:S09]  /*7a60*/  UISETP.NE.AND UP0, UPT, UR53, URZ, UPT ;  /* 0x000000ff3500728c */ /* 0x000fd2000bf05270 */
[----:B------:R-:W-:Y:S05]  /*7a70*/  BRA.U !UP0, `(.L_x_124) ;  /* 0x0000000108487547 */ /* 0x000fea000b800000 */
[----:B------:R-:W1:Y:S02]  /*7a80*/  LDCU.64 UR4, c[0x0][0x890] ;  /* 0x00011200ff0477ac */ /* 0x000e640008000a00 */
[----:B-1----:R-:W-:-:S04]  /*7a90*/  UISETP.NE.U32.AND UP0, UPT, UR4, URZ, UPT ;  /* 0x000000ff0400728c */ /* 0x002fc8000bf05070 */
[----:B------:R-:W-:-:S09]  /*7aa0*/  UISETP.NE.AND.EX UP0, UPT, UR5, URZ, UPT, UP0 ;  /* 0x000000ff0500728c */ /* 0x000fd2000bf05300 */
[----:B------:R-:W-:Y:S05]  /*7ab0*/  BRA.U UP0, `(.L_x_125) ;  /* 0x00000001000c7547 */ /* 0x000fea000b800000 */
[----:B------:R-:W-:-:S13]  /*7ac0*/  FSETP.NEU.AND P0, PT, R49, RZ, PT ;  /* 0x000000ff3100720b */ /* 0x000fda0003f0d000 */
[----:B------:R-:W-:Y:S05]  /*7ad0*/  @!P0 EXIT ;  /* 0x000000000000894d */ /* 0x000fea0003800000 */
[----:B------:R-:W-:Y:S05]  /*7ae0*/  BRA `(.L_x_124) ;  /* 0x00000000002c7947 */ /* 0x000fea0003800000 */
.L_x_125:
[----:B------:R-:W-:Y:S01]  /*7af0*/  ISETP.NE.AND P0, PT, R102, RZ, PT ;  /* 0x000000ff6600720c */ /* 0x000fe20003f05270 */
[----:B------:R-:W-:-:S12]  /*7b00*/  BSSY.RECONVERGENT B0, `(.L_x_124) ;  /* 0x0000009000007945 */ /* 0x000fd80003800200 */
[----:B------:R-:W-:Y:S05]  /*7b10*/  @P0 BRA `(.L_x_126) ;  /* 0x0000000000140947 */ /* 0x000fea0003800000 */
[----:B------:R-:W1:Y:S02]  /*7b20*/  LDCU.64 UR4, c[0x0][0x888] ;  /* 0x00011100ff0477ac */ /* 0x000e640008000a00 */
[----:B-1----:R-:W-:-:S04]  /*7b30*/  ISETP.NE.U32.AND P0, PT, RZ, UR4, PT ;  /* 0x00000004ff007c0c */ /* 0x002fc8000bf05070 */
[----:B------:R-:W-:-:S13]  /*7b40*/  ISETP.NE.AND.EX P0, PT, RZ, UR5, PT, P0 ;  /* 0x00000005ff007c0c */ /* 0x000fda000bf05300 */
[----:B------:R-:W-:Y:S05]  /*7b50*/  @!P0 EXIT ;  /* 0x000000000000894d */ /* 0x000fea0003800000 */
[----:B------:R-:W-:Y:S05]  /*7b60*/  BRA `(.L_x_127) ;  /* 0x0000000000087947 */ /* 0x000fea0003800000 */
.L_x_126:
[----:B------:R-:W-:-:S13]  /*7b70*/  FSETP.NEU.AND P0, PT, R49, RZ, PT ;  /* 0x000000ff3100720b */ /* 0x000fda0003f0d000 */
[----:B------:R-:W-:Y:S05]  /*7b80*/  @!P0 EXIT ;  /* 0x000000000000894d */ /* 0x000fea0003800000 */
.L_x_127:
[----:B------:R-:W-:Y:S05]  /*7b90*/  BSYNC.RECONVERGENT B0 ;  /* 0x0000000000007941 */ /* 0x000fea0003800200 */
.L_x_124:
[----:B------:R-:W-:Y:S01]  /*7ba0*/  ULEA UR4, UR49, UR48, 0x3 ;  /* 0x0000003031047291 */ /* 0x000fe2000f8e18ff */
[----:B------:R-:W-:-:S04]  /*7bb0*/  DEPBAR.LE SB0, 0x0 ;  /* 0x000080000000791a */ /* 0x000fc80000000000 */
[----:B------:R-:W-:-:S04]  /*7bc0*/  UIADD3 UR4, UPT, UPT, UR4, 0x118, URZ ;  /* 0x0000011804047890 */ /* 0x000fc8000fffe0ff */
[----:B------:R-:W-:-:S09]  /*7bd0*/  UPRMT UR4, UR37, 0x654, UR4 ;  /* 0x0000065425047896 */ /* 0x000fd20008000004 */
[----:B------:R-:W-:Y:S01]  /*7be0*/  SYNCS.ARRIVE.TRANS64.RED.A1T0 RZ, [UR4], RZ ;  /* 0x000000ffffff79a7 */ /* 0x000fe20008100404 */
[----:B------:R-:W-:Y:S05]  /*7bf0*/  EXIT ;  /* 0x000000000000794d */ /* 0x000fea0003800000 */
.L_x_20:
[----:B--2---:R2:W1:Y:S02]  /*7c00*/  SYNCS.PHASECHK.TRANS64.TRYWAIT P0, [R2+URZ+0x1b0], R3 ;  /* 0x0001b003020075a7 */ /* 0x00446400080011ff */
[----:B-1----:R-:W-:Y:S05]  /*7c10*/  @!P0 NANOSLEEP.SYNCS 0x989680 ;  /* 0x009896800000895d */ /* 0x002fea0003900000 */
[----:B------:R-:W1:Y:S02]  /*7c20*/  @!P0 SYNCS.PHASECHK.TRANS64 P0, [R2+URZ+0x1b0], R3 ;  /* 0x0001b003020085a7 */ /* 0x000e6400080010ff */
[----:B-1----:R-:W-:Y:S05]  /*7c30*/  @!P0 BRA `(.L_x_20) ;  /* 0xfffffffc00f08947 */ /* 0x002fea000383ffff */
[----:B------:R-:W-:Y:S05]  /*7c40*/  BRA `(.L_x_128) ;  /* 0xffffff9800c87947 */ /* 0x000fea000383ffff */
.L_x_23:
[----:B-1----:R-:W-:-:S07]  /*7c50*/  MOV R2, UR33 ;  /* 0x0000002100027c02 */ /* 0x002fce0008000f00 */
.L_x_129:
[----:B-1----:R1:W2:Y:S02]  /*7c60*/  SYNCS.PHASECHK.TRANS64.TRYWAIT P0, [R2+URZ+0x80], R4 ;  /* 0x00008004020075a7 */ /* 0x0022a400080011ff */
[----:B--2---:R-:W-:Y:S05]  /*7c70*/  @!P0 NANOSLEEP.SYNCS 0x989680 ;  /* 0x009896800000895d */ /* 0x004fea0003900000 */
[----:B------:R-:W2:Y:S02]  /*7c80*/  @!P0 SYNCS.PHASECHK.TRANS64 P0, [R2+URZ+0x80], R4 ;  /* 0x00008004020085a7 */ /* 0x000ea400080010ff */
[----:B--2---:R-:W-:Y:S05]  /*7c90*/  @!P0 BRA `(.L_x_129) ;  /* 0xfffffffc00f08947 */ /* 0x004fea000383ffff */
[----:B------:R-:W-:Y:S05]  /*7ca0*/  BRA `(.L_x_22) ;  /* 0xffffff9c00187947 */ /* 0x000fea000383ffff */
.L_x_29:
[----:B-1----:R-:W-:-:S07]  /*7cb0*/  MOV R2, UR17 ;  /* 0x0000001100027c02 */ /* 0x002fce0008000f00 */
.L_x_130:
[----:B-1----:R1:W2:Y:S02]  /*7cc0*/  SYNCS.PHASECHK.TRANS64.TRYWAIT P0, [R2+URZ+0x80], R4 ;  /* 0x00008004020075a7 */ /* 0x0022a400080011ff */
[----:B--2---:R-:W-:Y:S05]  /*7cd0*/  @!P0 NANOSLEEP.SYNCS 0x989680 ;  /* 0x009896800000895d */ /* 0x004fea0003900000 */
[----:B------:R-:W2:Y:S02]  /*7ce0*/  @!P0 SYNCS.PHASECHK.TRANS64 P0, [R2+URZ+0x80], R4 ;  /* 0x00008004020085a7 */ /* 0x000ea400080010ff */
[----:B--2---:R-:W-:Y:S05]  /*7cf0*/  @!P0 BRA `(.L_x_130) ;  /* 0xfffffffc00f08947 */ /* 0x004fea000383ffff */
[----:B------:R-:W-:Y:S05]  /*7d00*/  BRA `(.L_x_28) ;  /* 0xffffff9c00c07947 */ /* 0x000fea000383ffff */
.L_x_33:
[----:B-1----:R1:W2:Y:S02]  /*7d10*/  SYNCS.PHASECHK.TRANS64.TRYWAIT P0, [R2+URZ+0x140], R3 ;  /* 0x00014003020075a7 */ /* 0x0022a400080011ff */
[----:B--2---:R-:W-:Y:S05]  /*7d20*/  @!P0 NANOSLEEP.SYNCS 0x989680 ;  /* 0x009896800000895d */ /* 0x004fea0003900000 */
[----:B------:R-:W2:Y:S02]  /*7d30*/  @!P0 SYNCS.PHASECHK.TRANS64 P0, [R2+URZ+0x140], R3 ;  /* 0x00014003020085a7 */ /* 0x000ea400080010ff */
[----:B--2---:R-:W-:Y:S05]  /*7d40*/  @!P0 BRA `(.L_x_33) ;  /* 0xfffffffc00f08947 */ /* 0x004fea000383ffff */
[----:B------:R-:W-:Y:S05]  /*7d50*/  BRA `(.L_x_131) ;  /* 0xffffffa000507947 */ /* 0x000fea000383ffff */
.L_x_37:
[----:B----4-:R-:W-:-:S07]  /*7d60*/  MOV R0, UR5 ;  /* 0x0000000500007c02 */ /* 0x010fce0008000f00 */
.L_x_132:
[----:B-1----:R1:W2:Y:S02]  /*7d70*/  SYNCS.PHASECHK.TRANS64.TRYWAIT P0, [R0+URZ], R2 ;  /* 0x00000002000075a7 */ /* 0x0022a400080011ff */
[----:B--2---:R-:W-:Y:S05]  /*7d80*/  @!P0 NANOSLEEP.SYNCS 0x989680 ;  /* 0x009896800000895d */ /* 0x004fea0003900000 */
[----:B------:R-:W2:Y:S02]  /*7d90*/  @!P0 SYNCS.PHASECHK.TRANS64 P0, [R0+URZ], R2 ;  /* 0x00000002000085a7 */ /* 0x000ea400080010ff */
[----:B--2---:R-:W-:Y:S05]  /*7da0*/  @!P0 BRA `(.L_x_132) ;  /* 0xfffffffc00f08947 */ /* 0x004fea000383ffff */
[----:B------:R-:W-:Y:S05]  /*7db0*/  BRA `(.L_x_133) ;  /* 0xffffffa400c07947 */ /* 0x000fea000383ffff */
.L_x_38:
[----:B----4-:R-:W-:-:S07]  /*7dc0*/  MOV R0, UR5 ;  /* 0x0000000500007c02 */ /* 0x010fce0008000f00 */
.L_x_134:
[----:B-1----:R1:W2:Y:S02]  /*7dd0*/  SYNCS.PHASECHK.TRANS64.TRYWAIT P0, [R0+URZ], R3 ;  /* 0x00000003000075a7 */ /* 0x0022a400080011ff */
[----:B--2---:R-:W-:Y:S05]  /*7de0*/  @!P0 NANOSLEEP.SYNCS 0x989680 ;  /* 0x009896800000895d */ /* 0x004fea0003900000 */
[----:B------:R-:W2:Y:S02]  /*7df0*/  @!P0 SYNCS.PHASECHK.TRANS64 P0, [R0+URZ], R3 ;  /* 0x00000003000085a7 */ /* 0x000ea400080010ff */
[----:B--2---:R-:W-:Y:S05]  /*7e00*/  @!P0 BRA `(.L_x_134) ;  /* 0xfffffffc00f08947 */ /* 0x004fea000383ffff */
[----:B------:R-:W-:Y:S05]  /*7e10*/  BRA `(.L_x_135) ;  /* 0xffffffa400cc7947 */ /* 0x000fea000383ffff */
.L_x_39:
[----:B----4-:R-:W-:-:S07]  /*7e20*/  MOV R0, UR5 ;  /* 0x0000000500007c02 */ /* 0x010fce0008000f00 */
.L_x_136:
[----:B-1----:R1:W2:Y:S02]  /*7e30*/  SYNCS.PHASECHK.TRANS64.TRYWAIT P0, [R0+URZ], R3 ;  /* 0x00000003000075a7 */ /* 0x0022a400080011ff */
[----:B--2---:R-:W-:Y:S05]  /*7e40*/  @!P0 NANOSLEEP.SYNCS 0x989680 ;  /* 0x009896800000895d */ /* 0x004fea0003900000 */
[----:B------:R-:W2:Y:S02]  /*7e50*/  @!P0 SYNCS.PHASECHK.TRANS64 P0, [R0+URZ], R3 ;  /* 0x00000003000085a7 */ /* 0x000ea400080010ff */
[----:B--2---:R-:W-:Y:S05]  /*7e60*/  @!P0 BRA `(.L_x_136) ;  /* 0xfffffffc00f08947 */ /* 0x004fea000383ffff */
[----:B------:R-:W-:Y:S05]  /*7e70*/  BRA `(.L_x_137) ;  /* 0xffffffa400d87947 */ /* 0x000fea000383ffff */
.L_x_40:
[----:B----4-:R-:W-:-:S07]  /*7e80*/  MOV R0, UR5 ;  /* 0x0000000500007c02 */ /* 0x010fce0008000f00 */
.L_x_138:
[----:B-1----:R1:W2:Y:S02]  /*7e90*/  SYNCS.PHASECHK.TRANS64.TRYWAIT P0, [R0+URZ], R3 ;  /* 0x00000003000075a7 */ /* 0x0022a400080011ff */
[----:B--2---:R-:W-:Y:S05]  /*7ea0*/  @!P0 NANOSLEEP.SYNCS 0x989680 ;  /* 0x009896800000895d */ /* 0x004fea0003900000 */
[----:B------:R-:W2:Y:S02]  /*7eb0*/  @!P0 SYNCS.PHASECHK.TRANS64 P0, [R0+URZ], R3 ;  /* 0x00000003000085a7 */ /* 0x000ea400080010ff */
[----:B--2---:R-:W-:Y:S05]  /*7ec0*/  @!P0 BRA `(.L_x_138) ;  /* 0xfffffffc00f08947 */ /* 0x004fea000383ffff */
[----:B------:R-:W-:Y:S05]  /*7ed0*/  BRA `(.L_x_139) ;  /* 0xffffffa400e47947 */ /* 0x000fea000383ffff */
.L_x_41:
[----:B----4-:R-:W-:-:S07]  /*7ee0*/  MOV R0, UR5 ;  /* 0x0000000500007c02 */ /* 0x010fce0008000f00 */
.L_x_140:
[----:B-1----:R1:W2:Y:S02]  /*7ef0*/  SYNCS.PHASECHK.TRANS64.TRYWAIT P0, [R0+URZ], R3 ;  /* 0x00000003000075a7 */ /* 0x0022a400080011ff */
[----:B--2---:R-:W-:Y:S05]  /*7f00*/  @!P0 NANOSLEEP.SYNCS 0x989680 ;  /* 0x009896800000895d */ /* 0x004fea0003900000 */
[----:B------:R-:W2:Y:S02]  /*7f10*/  @!P0 SYNCS.PHASECHK.TRANS64 P0, [R0+URZ], R3 ;  /* 0x00000003000085a7 */ /* 0x000ea400080010ff */
[----:B--2---:R-:W-:Y:S05]  /*7f20*/  @!P0 BRA `(.L_x_140) ;  /* 0xfffffffc00f08947 */ /* 0x004fea000383ffff */
[----:B------:R-:W-:Y:S05]  /*7f30*/  BRA `(.L_x_141) ;  /* 0xffffffa400f07947 */ /* 0x000fea000383ffff */
.L_x_42:
[----:B----4-:R-:W-:-:S07]  /*7f40*/  MOV R0, UR5 ;  /* 0x0000000500007c02 */ /* 0x010fce0008000f00 */
.L_x_142:
[----:B-1----:R1:W2:Y:S02]  /*7f50*/  SYNCS.PHASECHK.TRANS64.TRYWAIT P0, [R0+URZ], R3 ;  /* 0x00000003000075a7 */ /* 0x0022a400080011ff */
[----:B--2---:R-:W-:Y:S05]  /*7f60*/  @!P0 NANOSLEEP.SYNCS 0x989680 ;  /* 0x009896800000895d */ /* 0x004fea0003900000 */
[----:B------:R-:W2:Y:S02]  /*7f70*/  @!P0 SYNCS.PHASECHK.TRANS64 P0, [R0+URZ], R3 ;  /* 0x00000003000085a7 */ /* 0x000ea400080010ff */
[----:B--2---:R-:W-:Y:S05]  /*7f80*/  @!P0 BRA `(.L_x_142) ;  /* 0xfffffffc00f08947 */ /* 0x004fea000383ffff */
[----:B------:R-:W-:Y:S05]  /*7f90*/  BRA `(.L_x_143) ;  /* 0xffffffa400fc7947 */ /* 0x000fea000383ffff */
.L_x_43:
[----:B----4-:R-:W-:-:S07]  /*7fa0*/  MOV R0, UR5 ;  /* 0x0000000500007c02 */ /* 0x010fce0008000f00 */
.L_x_144:
[----:B-1----:R1:W2:Y:S02]  /*7fb0*/  SYNCS.PHASECHK.TRANS64.TRYWAIT P0, [R0+URZ], R3 ;  /* 0x00000003000075a7 */ /* 0x0022a400080011ff */
[----:B--2---:R-:W-:Y:S05]  /*7fc0*/  @!P0 NANOSLEEP.SYNCS 0x989680 ;  /* 0x009896800000895d */ /* 0x004fea0003900000 */
[----:B------:R-:W2:Y:S02]  /*7fd0*/  @!P0 SYNCS.PHASECHK.TRANS64 P0, [R0+URZ], R3 ;  /* 0x00000003000085a7 */ /* 0x000ea400080010ff */
[----:B--2---:R-:W-:Y:S05]  /*7fe0*/  @!P0 BRA `(.L_x_144) ;  /* 0xfffffffc00f08947 */ /* 0x004fea000383ffff */
[----:B------:R-:W-:Y:S05]  /*7ff0*/  BRA `(.L_x_145) ;  /* 0xffffffa800087947 */ /* 0x000fea000383ffff */
.L_x_44:
[----:B----4-:R-:W-:-:S07]  /*8000*/  MOV R0, UR5 ;  /* 0x0000000500007c02 */ /* 0x010fce0008000f00 */
.L_x_146:
[----:B-1----:R1:W2:Y:S02]  /*8010*/  SYNCS.PHASECHK.TRANS64.TRYWAIT P0, [R0+URZ], R3 ;  /* 0x00000003000075a7 */ /* 0x0022a400080011ff */
[----:B--2---:R-:W-:Y:S05]  /*8020*/  @!P0 NANOSLEEP.SYNCS 0x989680 ;  /* 0x009896800000895d */ /* 0x004fea0003900000 */
[----:B------:R-:W2:Y:S02]  /*8030*/  @!P0 SYNCS.PHASECHK.TRANS64 P0, [R0+URZ], R3 ;  /* 0x00000003000085a7 */ /* 0x000ea400080010ff */
[----:B--2---:R-:W-:Y:S05]  /*8040*/  @!P0 BRA `(.L_x_146) ;  /* 0xfffffffc00f08947 */ /* 0x004fea000383ffff */
[----:B------:R-:W-:Y:S05]  /*8050*/  BRA `(.L_x_147) ;  /* 0xffffffa800147947 */ /* 0x000fea000383ffff */
.L_x_45:
[----:B----4-:R-:W-:-:S07]  /*8060*/  MOV R0, UR5 ;  /* 0x0000000500007c02 */ /* 0x010fce0008000f00 */
.L_x_148:
[----:B-1----:R1:W2:Y:S02]  /*8070*/  SYNCS.PHASECHK.TRANS64.TRYWAIT P0, [R0+URZ], R3 ;  /* 0x00000003000075a7 */ /* 0x0022a400080011ff */
[----:B--2---:R-:W-:Y:S05]  /*8080*/  @!P0 NANOSLEEP.SYNCS 0x989680 ;  /* 0x009896800000895d */ /* 0x004fea0003900000 */
[----:B------:R-:W2:Y:S02]  /*8090*/  @!P0 SYNCS.PHASECHK.TRANS64 P0, [R0+URZ], R3 ;  /* 0x00000003000085a7 */ /* 0x000ea400080010ff */
[----:B--2---:R-:W-:Y:S05]  /*80a0*/  @!P0 BRA `(.L_x_148) ;  /* 0xfffffffc00f08947 */ /* 0x004fea000383ffff */
[----:B------:R-:W-:Y:S05]  /*80b0*/  BRA `(.L_x_149) ;  /* 0xffffffa800207947 */ /* 0x000fea000383ffff */
.L_x_46:
[----:B----4-:R-:W-:-:S07]  /*80c0*/  MOV R0, UR5 ;  /* 0x0000000500007c02 */ /* 0x010fce0008000f00 */
.L_x_150:
[----:B-1----:R1:W2:Y:S02]  /*80d0*/  SYNCS.PHASECHK.TRANS64.TRYWAIT P0, [R0+URZ], R3 ;  /* 0x00000003000075a7 */ /* 0x0022a400080011ff */
[----:B--2---:R-:W-:Y:S05]  /*80e0*/  @!P0 NANOSLEEP.SYNCS 0x989680 ;  /* 0x009896800000895d */ /* 0x004fea0003900000 */
[----:B------:R-:W2:Y:S02]  /*80f0*/  @!P0 SYNCS.PHASECHK.TRANS64 P0, [R0+URZ], R3 ;  /* 0x00000003000085a7 */ /* 0x000ea400080010ff */
[----:B--2---:R-:W-:Y:S05]  /*8100*/  @!P0 BRA `(.L_x_150) ;  /* 0xfffffffc00f08947 */ /* 0x004fea000383ffff */
[----:B------:R-:W-:Y:S05]  /*8110*/  BRA `(.L_x_151) ;  /* 0xffffffa8002c7947 */ /* 0x000fea000383ffff */
.L_x_47:
[----:B----4-:R-:W-:-:S07]  /*8120*/  MOV R0, UR5 ;  /* 0x0000000500007c02 */ /* 0x010fce0008000f00 */
.L_x_152:
[----:B-1----:R1:W2:Y:S02]  /*8130*/  SYNCS.PHASECHK.TRANS64.TRYWAIT P0, [R0+URZ], R3 ;  /* 0x00000003000075a7 */ /* 0x0022a400080011ff */
[----:B--2---:R-:W-:Y:S05]  /*8140*/  @!P0 NANOSLEEP.SYNCS 0x989680 ;  /* 0x009896800000895d */ /* 0x004fea0003900000 */
[----:B------:R-:W2:Y:S02]  /*8150*/  @!P0 SYNCS.PHASECHK.TRANS64 P0, [R0+URZ], R3 ;  /* 0x00000003000085a7 */ /* 0x000ea400080010ff */
[----:B--2---:R-:W-:Y:S05]  /*8160*/  @!P0 BRA `(.L_x_152) ;  /* 0xfffffffc00f08947 */ /* 0x004fea000383ffff */
[----:B------:R-:W-:Y:S05]  /*8170*/  BRA `(.L_x_153) ;  /* 0xffffffa800387947 */ /* 0x000fea000383ffff */
.L_x_48:
[----:B----4-:R-:W-:-:S07]  /*8180*/  MOV R0, UR5 ;  /* 0x0000000500007c02 */ /* 0x010fce0008000f00 */
.L_x_154:
[----:B-1----:R1:W2:Y:S02]  /*8190*/  SYNCS.PHASECHK.TRANS64.TRYWAIT P0, [R0+URZ], R3 ;  /* 0x00000003000075a7 */ /* 0x0022a400080011ff */
[----:B--2---:R-:W-:Y:S05]  /*81a0*/  @!P0 NANOSLEEP.SYNCS 0x989680 ;  /* 0x009896800000895d */ /* 0x004fea0003900000 */
[----:B------:R-:W2:Y:S02]  /*81b0*/  @!P0 SYNCS.PHASECHK.TRANS64 P0, [R0+URZ], R3 ;  /* 0x00000003000085a7 */ /* 0x000ea400080010ff */
[----:B--2---:R-:W-:Y:S05]  /*81c0*/  @!P0 BRA `(.L_x_154) ;  /* 0xfffffffc00f08947 */ /* 0x004fea000383ffff */
[----:B------:R-:W-:Y:S05]  /*81d0*/  BRA `(.L_x_155) ;  /* 0xffffffa800447947 */ /* 0x000fea000383ffff */
.L_x_49:
[----:B----4-:R-:W-:-:S07]  /*81e0*/  MOV R0, UR5 ;  /* 0x0000000500007c02 */ /* 0x010fce0008000f00 */
.L_x_156:
[----:B-1----:R1:W2:Y:S02]  /*81f0*/  SYNCS.PHASECHK.TRANS64.TRYWAIT P0, [R0+URZ], R3 ;  /* 0x00000003000075a7 */ /* 0x0022a400080011ff */
[----:B--2---:R-:W-:Y:S05]  /*8200*/  @!P0 NANOSLEEP.SYNCS 0x989680 ;  /* 0x009896800000895d */ /* 0x004fea0003900000 */
[----:B------:R-:W2:Y:S02]  /*8210*/  @!P0 SYNCS.PHASECHK.TRANS64 P0, [R0+URZ], R3 ;  /* 0x00000003000085a7 */ /* 0x000ea400080010ff */
[----:B--2---:R-:W-:Y:S05]  /*8220*/  @!P0 BRA `(.L_x_156) ;  /* 0xfffffffc00f08947 */ /* 0x004fea000383ffff */
[----:B------:R-:W-:Y:S05]  /*8230*/  BRA `(.L_x_157) ;  /* 0xffffffa800507947 */ /* 0x000fea000383ffff */
.L_x_50:
[----:B----4-:R-:W-:-:S07]  /*8240*/  MOV R0, UR5 ;  /* 0x0000000500007c02 */ /* 0x010fce0008000f00 */
.L_x_158:
[----:B-1----:R1:W2:Y:S02]  /*8250*/  SYNCS.PHASECHK.TRANS64.TRYWAIT P0, [R0+URZ], R3 ;  /* 0x00000003000075a7 */ /* 0x0022a400080011ff */
[----:B--2---:R-:W-:Y:S05]  /*8260*/  @!P0 NANOSLEEP.SYNCS 0x989680 ;  /* 0x009896800000895d */ /* 0x004fea0003900000 */
[----:B------:R-:W2:Y:S02]  /*8270*/  @!P0 SYNCS.PHASECHK.TRANS64 P0, [R0+URZ], R3 ;  /* 0x00000003000085a7 */ /* 0x000ea400080010ff */
[----:B--2---:R-:W-:Y:S05]  /*8280*/  @!P0 BRA `(.L_x_158) ;  /* 0xfffffffc00f08947 */ /* 0x004fea000383ffff */
[----:B------:R-:W-:Y:S05]  /*8290*/  BRA `(.L_x_159) ;  /* 0xffffffa8005c7947 */ /* 0x000fea000383ffff */
.L_x_51:
[----:B----4-:R-:W-:-:S07]  /*82a0*/  MOV R0, UR5 ;  /* 0x0000000500007c02 */ /* 0x010fce0008000f00 */
.L_x_160:
[----:B-1----:R1:W2:Y:S02]  /*82b0*/  SYNCS.PHASECHK.TRANS64.TRYWAIT P0, [R0+URZ], R3 ;  /* 0x00000003000075a7 */ /* 0x0022a400080011ff */
[----:B--2---:R-:W-:Y:S05]  /*82c0*/  @!P0 NANOSLEEP.SYNCS 0x989680 ;  /* 0x009896800000895d */ /* 0x004fea0003900000 */
[----:B------:R-:W2:Y:S02]  /*82d0*/  @!P0 SYNCS.PHASECHK.TRANS64 P0, [R0+URZ], R3 ;  /* 0x00000003000085a7 */ /* 0x000ea400080010ff */
[----:B--2---:R-:W-:Y:S05]  /*82e0*/  @!P0 BRA `(.L_x_160) ;  /* 0xfffffffc00f08947 */ /* 0x004fea000383ffff */
[----:B------:R-:W-:Y:S05]  /*82f0*/  BRA `(.L_x_161) ;  /* 0xffffffa800687947 */ /* 0x000fea000383ffff */
.L_x_54:
[----:B-1----:R1:W2:Y:S02]  /*8300*/  SYNCS.PHASECHK.TRANS64.TRYWAIT P0, [R0+URZ+0x1a0], R4 ;  /* 0x0001a004000075a7 */ /* 0x0022a400080011ff */
[----:B--2---:R-:W-:Y:S05]  /*8310*/  @!P0 NANOSLEEP.SYNCS 0x989680 ;  /* 0x009896800000895d */ /* 0x004fea0003900000 */
[----:B------:R-:W2:Y:S02]  /*8320*/  @!P0 SYNCS.PHASECHK.TRANS64 P0, [R0+URZ+0x1a0], R4 ;  /* 0x0001a004000085a7 */ /* 0x000ea400080010ff */
[----:B--2---:R-:W-:Y:S05]  /*8330*/  @!P0 BRA `(.L_x_54) ;  /* 0xfffffffc00f08947 */ /* 0x004fea000383ffff */
[----:B------:R-:W-:Y:S05]  /*8340*/  BRA `(.L_x_162) ;  /* 0xffffffa800c47947 */ /* 0x000fea000383ffff */
.L_x_55:
[----:B------:R-:W-:-:S07]  /*8350*/  MOV R0, UR5 ;  /* 0x0000000500007c02 */ /* 0x000fce0008000f00 */
.L_x_163:
[----:B-1----:R1:W2:Y:S02]  /*8360*/  SYNCS.PHASECHK.TRANS64.TRYWAIT P0, [R0+URZ+0x150], R5 ;  /* 0x00015005000075a7 */ /* 0x0022a400080011ff */
[----:B--2---:R-:W-:Y:S05]  /*8370*/  @!P0 NANOSLEEP.SYNCS 0x989680 ;  /* 0x009896800000895d */ /* 0x004fea0003900000 */
[----:B------:R-:W2:Y:S02]  /*8380*/  @!P0 SYNCS.PHASECHK.TRANS64 P0, [R0+URZ+0x150], R5 ;  /* 0x00015005000085a7 */ /* 0x000ea400080010ff */
[----:B--2---:R-:W-:Y:S05]  /*8390*/  @!P0 BRA `(.L_x_163) ;  /* 0xfffffffc00f08947 */ /* 0x004fea000383ffff */
[----:B------:R-:W-:Y:S05]  /*83a0*/  BRA `(.L_x_164) ;  /* 0xffffffa800d47947 */ /* 0x000fea000383ffff */
.L_x_56:
[----:B-1----:R1:W2:Y:S02]  /*83b0*/  SYNCS.PHASECHK.TRANS64.TRYWAIT P1, [R0+URZ+0x140], R4 ;  /* 0x00014004000075a7 */ /* 0x0022a400080211ff */
[----:B--2---:R-:W-:Y:S05]  /*83c0*/  @!P1 NANOSLEEP.SYNCS 0x989680 ;  /* 0x009896800000995d */ /* 0x004fea0003900000 */
[----:B------:R-:W2:Y:S02]  /*83d0*/  @!P1 SYNCS.PHASECHK.TRANS64 P1, [R0+URZ+0x140], R4 ;  /* 0x00014004000095a7 */ /* 0x000ea400080210ff */
[----:B--2---:R-:W-:Y:S05]  /*83e0*/  @!P1 BRA `(.L_x_56) ;  /* 0xfffffffc00f09947 */ /* 0x004fea000383ffff */
[----:B------:R-:W-:Y:S05]  /*83f0*/  BRA `(.L_x_165) ;  /* 0xffffffac00047947 */ /* 0x000fea000383ffff */
.L_x_59:
[----:B------:R-:W-:-:S07]  /*8400*/  MOV R0, UR5 ;  /* 0x0000000500007c02 */ /* 0x000fce0008000f00 */
.L_x_166:
[----:B-1----:R1:W2:Y:S02]  /*8410*/  SYNCS.PHASECHK.TRANS64.TRYWAIT P0, [R0+URZ+0x150], R2 ;  /* 0x00015002000075a7 */ /* 0x0022a400080011ff */
[----:B--2---:R-:W-:Y:S05]  /*8420*/  @!P0 NANOSLEEP.SYNCS 0x989680 ;  /* 0x009896800000895d */ /* 0x004fea0003900000 */
[----:B------:R-:W2:Y:S02]  /*8430*/  @!P0 SYNCS.PHASECHK.TRANS64 P0, [R0+URZ+0x150], R2 ;  /* 0x00015002000085a7 */ /* 0x000ea400080010ff */
[----:B--2---:R-:W-:Y:S05]  /*8440*/  @!P0 BRA `(.L_x_166) ;  /* 0xfffffffc00f08947 */ /* 0x004fea000383ffff */
[----:B------:R-:W-:Y:S05]  /*8450*/  BRA `(.L_x_58) ;  /* 0xffffffac00587947 */ /* 0x000fea000383ffff */
.L_x_66:
[----:B-1----:R1:W2:Y:S02]  /*8460*/  SYNCS.PHASECHK.TRANS64.TRYWAIT P1, [R0+URZ+0x140], R2 ;  /* 0x00014002000075a7 */ /* 0x0022a400080211ff */
[----:B--2---:R-:W-:Y:S05]  /*8470*/  @!P1 NANOSLEEP.SYNCS 0x989680 ;  /* 0x009896800000995d */ /* 0x004fea0003900000 */
[----:B------:R-:W2:Y:S02]  /*8480*/  @!P1 SYNCS.PHASECHK.TRANS64 P1, [R0+URZ+0x140], R2 ;  /* 0x00014002000095a7 */ /* 0x000ea400080210ff */
[----:B--2---:R-:W-:Y:S05]  /*8490*/  @!P1 BRA `(.L_x_66) ;  /* 0xfffffffc00f09947 */ /* 0x004fea000383ffff */
[----:B------:R-:W-:Y:S05]  /*84a0*/  BRA `(.L_x_167) ;  /* 0xffffffb000b87947 */ /* 0x000fea000383ffff */
.L_x_67:
[----:B------:R-:W-:-:S07]  /*84b0*/  MOV R2, UR8 ;  /* 0x0000000800027c02 */ /* 0x000fce0008000f00 */
.L_x_168:
[----:B-1----:R1:W2:Y:S02]  /*84c0*/  SYNCS.PHASECHK.TRANS64.TRYWAIT P0, [R2+URZ+0x180], R0 ;  /* 0x00018000020075a7 */ /* 0x0022a400080011ff */
[----:B--2---:R-:W-:Y:S05]  /*84d0*/  @!P0 NANOSLEEP.SYNCS 0x989680 ;  /* 0x009896800000895d */ /* 0x004fea0003900000 */
[----:B------:R-:W2:Y:S02]  /*84e0*/  @!P0 SYNCS.PHASECHK.TRANS64 P0, [R2+URZ+0x180], R0 ;  /* 0x00018000020085a7 */ /* 0x000ea400080010ff */
[----:B--2---:R-:W-:Y:S05]  /*84f0*/  @!P0 BRA `(.L_x_168) ;  /* 0xfffffffc00f08947 */ /* 0x004fea000383ffff */
[----:B------:R-:W-:Y:S05]  /*8500*/  BRA `(.L_x_169) ;  /* 0xffffffb000f07947 */ /* 0x000fea000383ffff */
.L_x_70:
[----:B------:R-:W-:Y:S07]  /*8510*/  MOV R0, UR7 ;  /* 0x0000000700007c02 */ /* 0x000fee0008000f00 */
.L_x_170:
[----:B-1----:R1:W2:Y:S02]  /*8520*/  SYNCS.PHASECHK.TRANS64.TRYWAIT P0, [R0+URZ], R2 ;  /* 0x00000002000075a7 */ /* 0x0022a400080011ff */
[----:B--2---:R-:W-:Y:S05]  /*8530*/  @!P0 NANOSLEEP.SYNCS 0x989680 ;  /* 0x009896800000895d */ /* 0x004fea0003900000 */
[----:B------:R-:W2:Y:S02]  /*8540*/  @!P0 SYNCS.PHASECHK.TRANS64 P0, [R0+URZ], R2 ;  /* 0x00000002000085a7 */ /* 0x000ea400080010ff */
[----:B--2---:R-:W-:Y:S05]  /*8550*/  @!P0 BRA `(.L_x_170) ;  /* 0xfffffffc00f08947 */ /* 0x004fea000383ffff */
[----:B------:R-:W-:Y:S05]  /*8560*/  BRA `(.L_x_69) ;  /* 0xffffffb4000c7947 */ /* 0x000fea000383ffff */
.L_x_73:
[----:B------:R-:W-:-:S07]  /*8570*/  MOV R0, UR5 ;  /* 0x0000000500007c02 */ /* 0x000fce0008000f00 */
.L_x_171:
[----:B--2---:R2:W3:Y:S02]  /*8580*/  SYNCS.PHASECHK.TRANS64.TRYWAIT P0, [R0+URZ], R2 ;  /* 0x00000002000075a7 */ /* 0x0044e400080011ff */
[----:B---3--:R-:W-:Y:S05]  /*8590*/  @!P0 NANOSLEEP.SYNCS 0x989680 ;  /* 0x009896800000895d */ /* 0x008fea0003900000 */
[----:B------:R-:W3:Y:S02]  /*85a0*/  @!P0 SYNCS.PHASECHK.TRANS64 P0, [R0+URZ], R2 ;  /* 0x00000002000085a7 */ /* 0x000ee400080010ff */
[----:B---3--:R-:W-:Y:S05]  /*85b0*/  @!P0 BRA `(.L_x_171) ;  /* 0xfffffffc00f08947 */ /* 0x008fea000383ffff */
[----:B------:R-:W-:Y:S05]  /*85c0*/  BRA `(.L_x_172) ;  /* 0xffffffb400c07947 */ /* 0x000fea000383ffff */
.L_x_74:
[----:B------:R-:W-:-:S07]  /*85d0*/  MOV R0, UR5 ;  /* 0x0000000500007c02 */ /* 0x000fce0008000f00 */
.L_x_173:
[----:B-1----:R1:W2:Y:S02]  /*85e0*/  SYNCS.PHASECHK.TRANS64.TRYWAIT P0, [R0+URZ], R3 ;  /* 0x00000003000075a7 */ /* 0x0022a400080011ff */
[----:B--2---:R-:W-:Y:S05]  /*85f0*/  @!P0 NANOSLEEP.SYNCS 0x989680 ;  /* 0x009896800000895d */ /* 0x004fea0003900000 */
[----:B------:R-:W2:Y:S02]  /*8600*/  @!P0 SYNCS.PHASECHK.TRANS64 P0, [R0+URZ], R3 ;  /* 0x00000003000085a7 */ /* 0x000ea400080010ff */
[----:B--2---:R-:W-:Y:S05]  /*8610*/  @!P0 BRA `(.L_x_173) ;  /* 0xfffffffc00f08947 */ /* 0x004fea000383ffff */
[----:B------:R-:W-:Y:S05]  /*8620*/  BRA `(.L_x_174) ;  /* 0xffffffb400cc7947 */ /* 0x000fea000383ffff */
.L_x_75:
[----:B------:R-:W-:-:S07]  /*8630*/  MOV R0, UR5 ;  /* 0x0000000500007c02 */ /* 0x000fce0008000f00 */
.L_x_175:
[----:B-1----:R1:W2:Y:S02]  /*8640*/  SYNCS.PHASECHK.TRANS64.TRYWAIT P0, [R0+URZ], R3 ;  /* 0x00000003000075a7 */ /* 0x0022a400080011ff */
[----:B--2---:R-:W-:Y:S05]  /*8650*/  @!P0 NANOSLEEP.SYNCS 0x989680 ;  /* 0x009896800000895d */ /* 0x004fea0003900000 */
[----:B------:R-:W2:Y:S02]  /*8660*/  @!P0 SYNCS.PHASECHK.TRANS64 P0, [R0+URZ], R3 ;  /* 0x00000003000085a7 */ /* 0x000ea400080010ff */
[----:B--2---:R-:W-:Y:S05]  /*8670*/  @!P0 BRA `(.L_x_175) ;  /* 0xfffffffc00f08947 */ /* 0x004fea000383ffff */
[----:B------:R-:W-:Y:S05]  /*8680*/  BRA `(.L_x_176) ;  /* 0xffffffb400d87947 */ /* 0x000fea000383ffff */
.L_x_76:
[----:B-1----:R-:W-:-:S07]  /*8690*/  MOV R0, UR7 ;  /* 0x0000000700007c02 */ /* 0x002fce0008000f00 */
.L_x_177:
[----:B-1----:R1:W2:Y:S02]  /*86a0*/  SYNCS.PHASECHK.TRANS64.TRYWAIT P0, [R0+URZ], R2 ;  /* 0x00000002000075a7 */ /* 0x0022a400080011ff */
[----:B--2---:R-:W-:Y:S05]  /*86b0*/  @!P0 NANOSLEEP.SYNCS 0x989680 ;  /* 0x009896800000895d */ /* 0x004fea0003900000 */
[----:B------:R-:W2:Y:S02]  /*86c0*/  @!P0 SYNCS.PHASECHK.TRANS64 P0, [R0+URZ], R2 ;  /* 0x00000002000085a7 */ /* 0x000ea400080010ff */
[----:B--2---:R-:W-:Y:S05]  /*86d0*/  @!P0 BRA `(.L_x_177) ;  /* 0xfffffffc00f08947 */ /* 0x004fea000383ffff */
[----:B------:R-:W-:Y:S05]  /*86e0*/  BRA `(.L_x_178) ;  /* 0xffffffb400e47947 */ /* 0x000fea000383ffff */
.L_x_81:
[----:B--2---:R2:W3:Y:S02]  /*86f0*/  SYNCS.PHASECHK.TRANS64.TRYWAIT P0, [R0+URZ+0x140], R2 ;  /* 0x00014002000075a7 */ /* 0x0044e400080011ff */
[----:B---3--:R-:W-:Y:S05]  /*8700*/  @!P0 NANOSLEEP.SYNCS 0x989680 ;  /* 0x009896800000895d */ /* 0x008fea0003900000 */
[----:B------:R-:W3:Y:S02]  /*8710*/  @!P0 SYNCS.PHASECHK.TRANS64 P0, [R0+URZ+0x140], R2 ;  /* 0x00014002000085a7 */ /* 0x000ee400080010ff */
[----:B---3--:R-:W-:Y:S05]  /*8720*/  @!P0 BRA `(.L_x_81) ;  /* 0xfffffffc00f08947 */ /* 0x008fea000383ffff */
[----:B------:R-:W-:Y:S05]  /*8730*/  BRA `(.L_x_179) ;  /* 0xffffffb800e07947 */ /* 0x000fea000383ffff */
.L_x_84:
[----:B------:R-:W-:Y:S07]  /*8740*/  MOV R0, UR7 ;  /* 0x0000000700007c02 */ /* 0x000fee0008000f00 */
.L_x_180:
[----:B--2---:R2:W3:Y:S02]  /*8750*/  SYNCS.PHASECHK.TRANS64.TRYWAIT P0, [R0+URZ+0x138], R2 ;  /* 0x00013802000075a7 */ /* 0x0044e400080011ff */
[----:B---3--:R-:W-:Y:S05]  /*8760*/  @!P0 NANOSLEEP.SYNCS 0x989680 ;  /* 0x009896800000895d */ /* 0x008fea0003900000 */
[----:B------:R-:W3:Y:S02]  /*8770*/  @!P0 SYNCS.PHASECHK.TRANS64 P0, [R0+URZ+0x138], R2 ;  /* 0x00013802000085a7 */ /* 0x000ee400080010ff */
[----:B---3--:R-:W-:Y:S05]  /*8780*/  @!P0 BRA `(.L_x_180) ;  /* 0xfffffffc00f08947 */ /* 0x008fea000383ffff */
[----:B------:R-:W-:Y:S05]  /*8790*/  BRA `(.L_x_83) ;  /* 0xffffffbc00c07947 */ /* 0x000fea000383ffff */
.L_x_87:
[----:B------:R-:W-:Y:S07]  /*87a0*/  MOV R0, UR15 ;  /* 0x0000000f00007c02 */ /* 0x000fee0008000f00 */
.L_x_181:
[----:B-1----:R1:W2:Y:S02]  /*87b0*/  SYNCS.PHASECHK.TRANS64.TRYWAIT P0, [R0+URZ+0x118], R9 ;  /* 0x00011809000075a7 */ /* 0x0022a400080011ff */
[----:B--2---:R-:W-:Y:S05]  /*87c0*/  @!P0 NANOSLEEP.SYNCS 0x989680 ;  /* 0x009896800000895d */ /* 0x004fea0003900000 */
[----:B------:R-:W2:Y:S02]  /*87d0*/  @!P0 SYNCS.PHASECHK.TRANS64 P0, [R0+URZ+0x118], R9 ;  /* 0x00011809000085a7 */ /* 0x000ea400080010ff */
[----:B--2---:R-:W-:Y:S05]  /*87e0*/  @!P0 BRA `(.L_x_181) ;  /* 0xfffffffc00f08947 */ /* 0x004fea000383ffff */
[----:B------:R-:W-:Y:S05]  /*87f0*/  BRA `(.L_x_182) ;  /* 0xffffffc000387947 */ /* 0x000fea000383ffff */
.L_x_88:
[----:B------:R-:W-:Y:S07]  /*8800*/  MOV R0, UR13 ;  /* 0x0000000d00007c02 */ /* 0x000fee0008000f00 */
.L_x_183:
[----:B-1----:R1:W2:Y:S02]  /*8810*/  SYNCS.PHASECHK.TRANS64.TRYWAIT P0, [R0+URZ+0x118], R14 ;  /* 0x0001180e000075a7 */ /* 0x0022a400080011ff */
[----:B--2---:R-:W-:Y:S05]  /*8820*/  @!P0 NANOSLEEP.SYNCS 0x989680 ;  /* 0x009896800000895d */ /* 0x004fea0003900000 */
[----:B------:R-:W2:Y:S02]  /*8830*/  @!P0 SYNCS.PHASECHK.TRANS64 P0, [R0+URZ+0x118], R14 ;  /* 0x0001180e000085a7 */ /* 0x000ea400080010ff */
[----:B--2---:R-:W-:Y:S05]  /*8840*/  @!P0 BRA `(.L_x_183) ;  /* 0xfffffffc00f08947 */ /* 0x004fea000383ffff */
[----:B------:R-:W-:Y:S05]  /*8850*/  BRA `(.L_x_184) ;  /* 0xffffffc000d87947 */ /* 0x000fea000383ffff */
.L_x_90:
[----:B------:R-:W-:-:S07]  /*8860*/  MOV R0, UR4 ;  /* 0x0000000400007c02 */ /* 0x000fce0008000f00 */
.L_x_185:
[----:B-1----:R1:W3:Y:S02]  /*8870*/  SYNCS.PHASECHK.TRANS64.TRYWAIT P0, [R0+URZ], R2 ;  /* 0x00000002000075a7 */ /* 0x0022e400080011ff */
[----:B---3--:R-:W-:Y:S05]  /*8880*/  @!P0 NANOSLEEP.SYNCS 0x989680 ;  /* 0x009896800000895d */ /* 0x008fea0003900000 */
[----:B------:R-:W3:Y:S02]  /*8890*/  @!P0 SYNCS.PHASECHK.TRANS64 P0, [R0+URZ], R2 ;  /* 0x00000002000085a7 */ /* 0x000ee400080010ff */
[----:B---3--:R-:W-:Y:S05]  /*88a0*/  @!P0 BRA `(.L_x_185) ;  /* 0xfffffffc00f08947 */ /* 0x008fea000383ffff */
[----:B------:R-:W-:Y:S05]  /*88b0*/  BRA `(.L_x_186) ;  /* 0xffffffc400647947 */ /* 0x000fea000383ffff */
.L_x_91:
[----:B------:R-:W-:-:S07]  /*88c0*/  MOV R0, UR4 ;  /* 0x0000000400007c02 */ /* 0x000fce0008000f00 */
.L_x_187:
[----:B-1----:R1:W3:Y:S02]  /*88d0*/  SYNCS.PHASECHK.TRANS64.TRYWAIT P0, [R0+URZ], R2 ;  /* 0x00000002000075a7 */ /* 0x0022e400080011ff */
[----:B---3--:R-:W-:Y:S05]  /*88e0*/  @!P0 NANOSLEEP.SYNCS 0x989680 ;  /* 0x009896800000895d */ /* 0x008fea0003900000 */
[----:B------:R-:W3:Y:S02]  /*88f0*/  @!P0 SYNCS.PHASECHK.TRANS64 P0, [R0+URZ], R2 ;  /* 0x00000002000085a7 */ /* 0x000ee400080010ff */
[----:B---3--:R-:W-:Y:S05]  /*8900*/  @!P0 BRA `(.L_x_187) ;  /* 0xfffffffc00f08947 */ /* 0x008fea000383ffff */
[----:B------:R-:W-:Y:S05]  /*8910*/  BRA `(.L_x_188) ;  /* 0xffffffc400707947 */ /* 0x000fea000383ffff */
.L_x_93:
[----:B--2---:R2:W4:Y:S02]  /*8920*/  SYNCS.PHASECHK.TRANS64.TRYWAIT P0, [R0+URZ+0x140], R2 ;  /* 0x00014002000075a7 */ /* 0x00452400080011ff */
[----:B----4-:R-:W-:Y:S05]  /*8930*/  @!P0 NANOSLEEP.SYNCS 0x989680 ;  /* 0x009896800000895d */ /* 0x010fea0003900000 */
[----:B------:R-:W4:Y:S02]  /*8940*/  @!P0 SYNCS.PHASECHK.TRANS64 P0, [R0+URZ+0x140], R2 ;  /* 0x00014002000085a7 */ /* 0x000f2400080010ff */
[----:B----4-:R-:W-:Y:S05]  /*8950*/  @!P0 BRA `(.L_x_93) ;  /* 0xfffffffc00f08947 */ /* 0x010fea000383ffff */
[----:B------:R-:W-:Y:S05]  /*8960*/  BRA `(.L_x_189) ;  /* 0xffffffc800547947 */ /* 0x000fea000383ffff */
.L_x_103:
[----:B-1----:R1:W3:Y:S02]  /*8970*/  SYNCS.PHASECHK.TRANS64.TRYWAIT P1, [R0+URZ+0x100], R3 ;  /* 0x00010003000075a7 */ /* 0x0022e400080211ff */
[----:B---3--:R-:W-:Y:S05]  /*8980*/  @!P1 NANOSLEEP.SYNCS 0x989680 ;  /* 0x009896800000995d */ /* 0x008fea0003900000 */
[----:B------:R-:W3:Y:S02]  /*8990*/  @!P1 SYNCS.PHASECHK.TRANS64 P1, [R0+URZ+0x100], R3 ;  /* 0x00010003000095a7 */ /* 0x000ee400080210ff */
[----:B---3--:R-:W-:Y:S05]  /*89a0*/  @!P1 BRA `(.L_x_103) ;  /* 0xfffffffc00f09947 */ /* 0x008fea000383ffff */
[----:B------:R-:W-:Y:S05]  /*89b0*/  BRA `(.L_x_102) ;  /* 0xffffffd400847947 */ /* 0x000fea000383ffff */
.L_x_105:
[----:B-1----:R1:W4:Y:S02]  /*89c0*/  SYNCS.PHASECHK.TRANS64.TRYWAIT P0, [R73+URZ+0x160], R2 ;  /* 0x00016002490075a7 */ /* 0x00232400080011ff */
[----:B----4-:R-:W-:Y:S05]  /*89d0*/  @!P0 NANOSLEEP.SYNCS 0x989680 ;  /* 0x009896800000895d */ /* 0x010fea0003900000 */
[----:B------:R-:W4:Y:S02]  /*89e0*/  @!P0 SYNCS.PHASECHK.TRANS64 P0, [R73+URZ+0x160], R2 ;  /* 0x00016002490085a7 */ /* 0x000f2400080010ff */
[----:B----4-:R-:W-:Y:S05]  /*89f0*/  @!P0 BRA `(.L_x_105) ;  /* 0xfffffffc00f08947 */ /* 0x010fea000383ffff */
[----:B------:R-:W-:Y:S05]  /*8a00*/  BRA `(.L_x_104) ;  /* 0xffffffd400bc7947 */ /* 0x000fea000383ffff */
.L_x_116:
[----:B--2---:R2:W4:Y:S02]  /*8a10*/  SYNCS.PHASECHK.TRANS64.TRYWAIT P0, [R2+URZ+0x100], R107 ;  /* 0x0001006b020075a7 */ /* 0x00452400080011ff */
[----:B----4-:R-:W-:Y:S05]  /*8a20*/  @!P0 NANOSLEEP.SYNCS 0x989680 ;  /* 0x009896800000895d */ /* 0x010fea0003900000 */
[----:B------:R-:W4:Y:S02]  /*8a30*/  @!P0 SYNCS.PHASECHK.TRANS64 P0, [R2+URZ+0x100], R107 ;  /* 0x0001006b020085a7 */ /* 0x000f2400080010ff */
[----:B----4-:R-:W-:Y:S05]  /*8a40*/  @!P0 BRA `(.L_x_116) ;  /* 0xfffffffc00f08947 */ /* 0x010fea000383ffff */
[----:B------:R-:W-:Y:S05]  /*8a50*/  BRA `(.L_x_115) ;  /* 0xffffffe000a47947 */ /* 0x000fea000383ffff */
        .weak           $__internal_0_$__cuda_sm10x_tcgen05_guardrail_trap_col_being_dealloced_not_returned_by_alloc
        .type           $__internal_0_$__cuda_sm10x_tcgen05_guardrail_trap_col_being_dealloced_not_returned_by_alloc,@function
        .size           $__internal_0_$__cuda_sm10x_tcgen05_guardrail_trap_col_being_dealloced_not_returned_by_alloc,($__internal_1_$__cuda_sm10x_tcgen05_guardrail_trap_phase_invalid_during_alloc - $__internal_0_$__cuda_sm10x_tcgen05_guardrail_trap_col_being_dealloced_not_returned_by_alloc)
$__internal_0_$__cuda_sm10x_tcgen05_guardrail_trap_col_being_dealloced_not_returned_by_alloc:
[----:B------:R-:W-:Y:S05]  /*8a60*/  BPT.TRAP 0x1 ;  /* 0x000000040000795c */ /* 0x000fea0000300000 */
[----:B------:R-:W-:-:S04]  /*8a70*/  HFMA2 R3, -RZ, RZ, 0, 0 ;  /* 0x00000000ff037431 */ /* 0x000fc800000001ff */
[----:B------:R-:W-:Y:S05]  /*8a80*/  RET.REL.NODEC R2 `(_ZN7cutlass13device_kernelINS_4gemm6kernel13GemmUniversalIN4cute5tupleIJiiiiEEENS1_10collective13CollectiveMmaINS1_35MainloopSm100TmaUmmaWarpSpecializedILi16ELi2ELi4ENS5_IJNS4_1CILi1EEESB_SB_EEEEENS5_IJNSA_ILi128EEENSA_ILi64EEENSA_ILi32EEEEEENS_6half_tENS5_IJlSB_lEEESI_SJ_NS4_8TiledMMAINS4_8MMA_AtomIJNS4_20SM100_MMA_F16BF16_SSISI_SI_fLi128ELi64ELNS4_4UMMA5MajorE0ELSO_0ELNSN_7ScaleInE0ELSP_0EEEEEENS4_6LayoutISC_NS5_IJNSA_ILi0EEEST_ST_EEEEENS5_IJNS4_10UnderscoreESW_SW_EEEEENS4_13SM90_TMA_LOADENS4_14ComposedLayoutINS4_7SwizzleILi2ELi4ELi3EEENS4_18smem_ptr_flag_bitsILi16EEENSS_INS5_IJNSA_ILi8EEESG_EEENS5_IJSG_SB_EEEEEEEvNS4_8identityESZ_S19_vS1A_EENS_8epilogue10collective18CollectiveEpilogueINS1C_23Sm100TmaWarpSpecializedILi3ELi2ELi32ELb1ELb0EEEJSH_NS5_IJNSS_ISE_SB_EENSS_ISG_SB_EEEEESI_SJ_SI_SJ_NS1C_6fusion15FusionCallbacksIS1G_NS1K_17LinearCombinationISI_fSI_fLNS_15FloatRoundStyleE2EEESH_S1J_JEEENS4_5SM1004TMEM4LOAD26SM100_TMEM_LOAD_32dp32b32xESZ_S19_NS4_39AutoVectorizingCopyWithAssumedAlignmentILi128EEENS4_14SM90_TMA_STOREES19_S1V_S1V_EEEvvEEEEvNT_6ParamsE) ;  /* 0xffffff74025c7950 */ /* 0x000fea0003c3ffff */
        .weak           $__internal_1_$__cuda_sm10x_tcgen05_guardrail_trap_phase_invalid_during_alloc
        .type           $__internal_1_$__cuda_sm10x_tcgen05_guardrail_trap_phase_invalid_during_alloc,@function
        .size           $__internal_1_$__cuda_sm10x_tcgen05_guardrail_trap_phase_invalid_during_alloc,($__internal_2_$__cuda_sm10x_tcgen05_guardrail_trap_unallocated_columns_being_dealloced - $__internal_1_$__cuda_sm10x_tcgen05_guardrail_trap_phase_invalid_during_alloc)
$__internal_1_$__cuda_sm10x_tcgen05_guardrail_trap_phase_invalid_during_alloc:
[----:B------:R-:W-:Y:S05]  /*8a90*/  BPT.TRAP 0x1 ;  /* 0x000000040000795c */ /* 0x000fea0000300000 */
[----:B------:R-:W-:-:S04]  /*8aa0*/  MOV R3, 0x0 ;  /* 0x0000000000037802 */ /* 0x000fc80000000f00 */
[----:B------:R-:W-:Y:S05]  /*8ab0*/  RET.REL.NODEC R2 `(_ZN7cutlass13device_kernelINS_4gemm6kernel13GemmUniversalIN4cute5tupleIJiiiiEEENS1_10collective13CollectiveMmaINS1_35MainloopSm100TmaUmmaWarpSpecializedILi16ELi2ELi4ENS5_IJNS4_1CILi1EEESB_SB_EEEEENS5_IJNSA_ILi128EEENSA_ILi64EEENSA_ILi32EEEEEENS_6half_tENS5_IJlSB_lEEESI_SJ_NS4_8TiledMMAINS4_8MMA_AtomIJNS4_20SM100_MMA_F16BF16_SSISI_SI_fLi128ELi64ELNS4_4UMMA5MajorE0ELSO_0ELNSN_7ScaleInE0ELSP_0EEEEEENS4_6LayoutISC_NS5_IJNSA_ILi0EEEST_ST_EEEEENS5_IJNS4_10UnderscoreESW_SW_EEEEENS4_13SM90_TMA_LOADENS4_14ComposedLayoutINS4_7SwizzleILi2ELi4ELi3EEENS4_18smem_ptr_flag_bitsILi16EEENSS_INS5_IJNSA_ILi8EEESG_EEENS5_IJSG_SB_EEEEEEEvNS4_8identityESZ_S19_vS1A_EENS_8epilogue10collective18CollectiveEpilogueINS1C_23Sm100TmaWarpSpecializedILi3ELi2ELi32ELb1ELb0EEEJSH_NS5_IJNSS_ISE_SB_EENSS_ISG_SB_EEEEESI_SJ_SI_SJ_NS1C_6fusion15FusionCallbacksIS1G_NS1K_17LinearCombinationISI_fSI_fLNS_15FloatRoundStyleE2EEESH_S1J_JEEENS4_5SM1004TMEM4LOAD26SM100_TMEM_LOAD_32dp32b32xESZ_S19_NS4_39AutoVectorizingCopyWithAssumedAlignmentILi128EEENS4_14SM90_TMA_STOREES19_S1V_S1V_EEEvvEEEEvNT_6ParamsE) ;  /* 0xffffff7402507950 */ /* 0x000fea0003c3ffff */
        .weak           $__internal_2_$__cuda_sm10x_tcgen05_guardrail_trap_unallocated_columns_being_dealloced
        .type           $__internal_2_$__cuda_sm10x_tcgen05_guardrail_trap_unallocated_columns_being_dealloced,@function
        .size           $__internal_2_$__cuda_sm10x_tcgen05_guardrail_trap_unallocated_columns_being_dealloced,(.L_x_191 - $__internal_2_$__cuda_sm10x_tcgen05_guardrail_trap_unallocated_columns_being_dealloced)
$__internal_2_$__cuda_sm10x_tcgen05_guardrail_trap_unallocated_columns_being_dealloced:
[----:B------:R-:W-:Y:S05]  /*8ac0*/  BPT.TRAP 0x1 ;  /* 0x000000040000795c */ /* 0x000fea0000300000 */
[----:B------:R-:W-:-:S04]  /*8ad0*/  HFMA2 R3, -RZ, RZ, 0, 0 ;  /* 0x00000000ff037431 */ /* 0x000fc800000001ff */
[----:B------:R-:W-:Y:S05]  /*8ae0*/  RET.REL.NODEC R2 `(_ZN7cutlass13device_kernelINS_4gemm6kernel13GemmUniversalIN4cute5tupleIJiiiiEEENS1_10collective13CollectiveMmaINS1_35MainloopSm100TmaUmmaWarpSpecializedILi16ELi2ELi4ENS5_IJNS4_1CILi1EEESB_SB_EEEEENS5_IJNSA_ILi128EEENSA_ILi64EEENSA_ILi32EEEEEENS_6half_tENS5_IJlSB_lEEESI_SJ_NS4_8TiledMMAINS4_8MMA_AtomIJNS4_20SM100_MMA_F16BF16_SSISI_SI_fLi128ELi64ELNS4_4UMMA5MajorE0ELSO_0ELNSN_7ScaleInE0ELSP_0EEEEEENS4_6LayoutISC_NS5_IJNSA_ILi0EEEST_ST_EEEEENS5_IJNS4_10UnderscoreESW_SW_EEEEENS4_13SM90_TMA_LOADENS4_14ComposedLayoutINS4_7SwizzleILi2ELi4ELi3EEENS4_18smem_ptr_flag_bitsILi16EEENSS_INS5_IJNSA_ILi8EEESG_EEENS5_IJSG_SB_EEEEEEEvNS4_8identityESZ_S19_vS1A_EENS_8epilogue10collective18CollectiveEpilogueINS1C_23Sm100TmaWarpSpecializedILi3ELi2ELi32ELb1ELb0EEEJSH_NS5_IJNSS_ISE_SB_EENSS_ISG_SB_EEEEESI_SJ_SI_SJ_NS1C_6fusion15FusionCallbacksIS1G_NS1K_17LinearCombinationISI_fSI_fLNS_15FloatRoundStyleE2EEESH_S1J_JEEENS4_5SM1004TMEM4LOAD26SM100_TMEM_LOAD_32dp32b32xESZ_S19_NS4_39AutoVectorizingCopyWithAssumedAlignmentILi128EEENS4_14SM90_TMA_STOREES19_S1V_S1V_EEEvvEEEEvNT_6ParamsE) ;  /* 0xffffff7402447950 */ /* 0x000fea0003c3ffff */
.L_x_190:
[----:B------:R-:W-:-:S00]  /*8af0*/  BRA `(.L_x_190) ;  /* 0xfffffffc00fc7947 */ /* 0x000fc0000383ffff */
[----:B------:R-:W-:-:S00]  /*8b00*/  NOP ;  /* 0x0000000000007918 */ /* 0x000fc00000000000 */
[----:B------:R-:W-:-:S00]  /*8b10*/  NOP ;  /* 0x0000000000007918 */ /* 0x000fc00000000000 */
[----:B------:R-:W-:-:S00]  /*8b20*/  NOP ;  /* 0x0000000000007918 */ /* 0x000fc00000000000 */
[----:B------:R-:W-:-:S00]  /*8b30*/  NOP ;  /* 0x0000000000007918 */ /* 0x000fc00000000000 */
[----:B------:R-:W-:-:S00]  /*8b40*/  NOP ;  /* 0x0000000000007918 */ /* 0x000fc00000000000 */
[----:B------:R-:W-:-:S00]  /*8b50*/  NOP ;  /* 0x0000000000007918 */ /* 0x000fc00000000000 */
[----:B------:R-:W-:-:S00]  /*8b60*/  NOP ;  /* 0x0000000000007918 */ /* 0x000fc00000000000 */
[----:B------:R-:W-:-:S00]  /*8b70*/  NOP ;  /* 0x0000000000007918 */ /* 0x000fc00000000000 */
.L_x_191:


//--------------------- .nv.global.init           --------------------------
	.section	.nv.global.init,"aw",@progbits
.nv.global.init:
	.type		$str$27,@object
	.size		$str$27,($str$28 - $str$27)
$str$27:
        /*0000*/ 	.byte	0x28, 0x61, 0x64, 0x64, 0x72, 0x65, 0x73, 0x73, 0x20, 0x26, 0x20, 0x6d, 0x61, 0x73, 0x6b, 0x29
        /*0010*/ 	.byte	0x20, 0x3d, 0x3d, 0x20, 0x30, 0x00
	.type		$str$28,@object
	.size		$str$28,($str$26 - $str$28)
$str$28:
        /*0016*/ 	.byte	0x2f, 0x74, 0x6d, 0x70, 0x2f, 0x63, 0x75, 0x74, 0x6c, 0x61, 0x73, 0x73, 0x5f, 0x73, 0x77, 0x65
        /*0026*/ 	.byte	0x65, 0x70, 0x5f, 0x73, 0x72, 0x63, 0x2f, 0x69, 0x6e, 0x63, 0x6c, 0x75, 0x64, 0x65, 0x2f, 0x63
        /*0036*/ 	.byte	0x75, 0x74, 0x65, 0x2f, 0x70, 0x6f, 0x69, 0x6e, 0x74, 0x65, 0x72, 0x5f, 0x66, 0x6c, 0x61, 0x67
        /*0046*/ 	.byte	0x67, 0x65, 0x64, 0x2e, 0x68, 0x70, 0x70, 0x00
	.type		$str$26,@object
	.size		$str$26,($str$25 - $str$26)
$str$26:
        /*004e*/ 	.byte	0x2f, 0x74, 0x6d, 0x70, 0x2f, 0x63, 0x75, 0x74, 0x6c, 0x61, 0x73, 0x73, 0x5f, 0x73, 0x77, 0x65
        /*005e*/ 	.byte	0x65, 0x70, 0x5f, 0x73, 0x72, 0x63, 0x2f, 0x69, 0x6e, 0x63, 0x6c, 0x75, 0x64, 0x65, 0x2f, 0x63
        /*006e*/ 	.byte	0x75, 0x74, 0x65, 0x2f, 0x61, 0x74, 0x6f, 0x6d, 0x2f, 0x63, 0x6f, 0x70, 0x79, 0x5f, 0x74, 0x72
        /*007e*/ 	.byte	0x61, 0x69, 0x74, 0x73, 0x5f, 0x73, 0x6d, 0x31, 0x30, 0x30, 0x2e, 0x68, 0x70, 0x70, 0x00
	.type		$str$25,@object
	.size		$str$25,(__unnamed_1 - $str$25)
$str$25:
        /*008d*/ 	.byte	0x28, 0x28, 0x75, 0x69, 0x6e, 0x74, 0x33, 0x32, 0x5f, 0x74, 0x28, 0x74, 0x68, 0x72, 0x65, 0x61
        /*009d*/ 	.byte	0x64, 0x49, 0x64, 0x78, 0x2e, 0x78, 0x29, 0x20, 0x2f, 0x20, 0x33, 0x32, 0x29, 0x20, 0x25, 0x20
        /*00ad*/ 	.byte	0x34, 0x29, 0x20, 0x3d, 0x3d, 0x20, 0x28, 0x28, 0x28, 0x74, 0x6d, 0x65, 0x6d, 0x5f, 0x61, 0x64
        /*00bd*/ 	.byte	0x64, 0x72, 0x20, 0x3e, 0x3e, 0x20, 0x31, 0x36, 0x29, 0x20, 0x2f, 0x20, 0x33, 0x32, 0x29, 0x20
        /*00cd*/ 	.byte	0x25, 0x20, 0x34, 0x29, 0x00
	.type		__unnamed_1,@object
	.size		__unnamed_1,(__unnamed_2 - __unnamed_1)
__unnamed_1:
        /*00d2*/ 	.byte	0x61, 0x75, 0x74, 0x6f, 0x20, 0x63, 0x75, 0x74, 0x65, 0x3a, 0x3a, 0x61, 0x73, 0x5f, 0x70, 0x6f
        /* <DEDUP_REMOVED lines=24> */
        /*0262*/ 	.byte	0x3e, 0x3e, 0x3e, 0x3e, 0x5d, 0x00
	.type		__unnamed_2,@object
	.size		__unnamed_2,(.L_2 - __unnamed_2)
__unnamed_2:
        /* <DEDUP_REMOVED lines=42> */
        /*0508*/ 	.byte	0x3e, 0x3e, 0x5d, 0x00
.L_2:


//--------------------- .nv.shared._ZN7cutlass13device_kernelINS_4gemm6kernel13GemmUniversalIN4cute5tupleIJiiiiEEENS1_10collective13CollectiveMmaINS1_35MainloopSm100TmaUmmaWarpSpecializedILi16ELi2ELi4ENS5_IJNS4_1CILi1EEESB_SB_EEEEENS5_IJNSA_ILi128EEENSA_ILi64EEENSA_ILi32EEEEEENS_6half_tENS5_IJlSB_lEEESI_SJ_NS4_8TiledMMAINS4_8MMA_AtomIJNS4_20SM100_MMA_F16BF16_SSISI_SI_fLi128ELi64ELNS4_4UMMA5MajorE0ELSO_0ELNSN_7ScaleInE0ELSP_0EEEEEENS4_6LayoutISC_NS5_IJNSA_ILi0EEEST_ST_EEEEENS5_IJNS4_10UnderscoreESW_SW_EEEEENS4_13SM90_TMA_LOADENS4_14ComposedLayoutINS4_7SwizzleILi2ELi4ELi3EEENS4_18smem_ptr_flag_bitsILi16EEENSS_INS5_IJNSA_ILi8EEESG_EEENS5_IJSG_SB_EEEEEEEvNS4_8identityESZ_S19_vS1A_EENS_8epilogue10collective18CollectiveEpilogueINS1C_23Sm100TmaWarpSpecializedILi3ELi2ELi32ELb1ELb0EEEJSH_NS5_IJNSS_ISE_SB_EENSS_ISG_SB_EEEEESI_SJ_SI_SJ_NS1C_6fusion15FusionCallbacksIS1G_NS1K_17LinearCombinationISI_fSI_fLNS_15FloatRoundStyleE2EEESH_S1J_JEEENS4_5SM1004TMEM4LOAD26SM100_TMEM_LOAD_32dp32b32xESZ_S19_NS4_39AutoVectorizingCopyWithAssumedAlignmentILi128EEENS4_14SM90_TMA_STOREES19_S1V_S1V_EEEvvEEEEvNT_6ParamsE --------------------------
	.section	.nv.shared._ZN7cutlass13device_kernelINS_4gemm6kernel13GemmUniversalIN4cute5tupleIJiiiiEEENS1_10collective13CollectiveMmaINS1_35MainloopSm100TmaUmmaWarpSpecializedILi16ELi2ELi4ENS5_IJNS4_1CILi1EEESB_SB_EEEEENS5_IJNSA_ILi128EEENSA_ILi64EEENSA_ILi32EEEEEENS_6half_tENS5_IJlSB_lEEESI_SJ_NS4_8TiledMMAINS4_8MMA_AtomIJNS4_20SM100_MMA_F16BF16_SSISI_SI_fLi128ELi64ELNS4_4UMMA5MajorE0ELSO_0ELNSN_7ScaleInE0ELSP_0EEEEEENS4_6LayoutISC_NS5_IJNSA_ILi0EEEST_ST_EEEEENS5_IJNS4_10UnderscoreESW_SW_EEEEENS4_13SM90_TMA_LOADENS4_14ComposedLayoutINS4_7SwizzleILi2ELi4ELi3EEENS4_18smem_ptr_flag_bitsILi16EEENSS_INS5_IJNSA_ILi8EEESG_EEENS5_IJSG_SB_EEEEEEEvNS4_8identityESZ_S19_vS1A_EENS_8epilogue10collective18CollectiveEpilogueINS1C_23Sm100TmaWarpSpecializedILi3ELi2ELi32ELb1ELb0EEEJSH_NS5_IJNSS_ISE_SB_EENSS_ISG_SB_EEEEESI_SJ_SI_SJ_NS1C_6fusion15FusionCallbacksIS1G_NS1K_17LinearCombinationISI_fSI_fLNS_15FloatRoundStyleE2EEESH_S1J_JEEENS4_5SM1004TMEM4LOAD26SM100_TMEM_LOAD_32dp32b32xESZ_S19_NS4_39AutoVectorizingCopyWithAssumedAlignmentILi128EEENS4_14SM90_TMA_STOREES19_S1V_S1V_EEEvvEEEEvNT_6ParamsE,"aw",@nobits
	.sectionflags	@""
	.align	16
	.zero		1024


//--------------------- .nv.shared.reserved.0     --------------------------
	.section	.nv.shared.reserved.0,"aw",@nobits
	.weak		__nv_reservedSMEM_offset_0_alias
	.size		__nv_reservedSMEM_offset_0_alias, 0, 64
	.other		__nv_reservedSMEM_offset_0_alias,@"STO_CUDA_RESERVED_SHARED STV_DEFAULT"
__nv_reservedSMEM_offset_0_alias:
	.zero		0
.nv.shared.reserved.0:
	.zero		64
	.weak		__nv_reservedSMEM_tcgen05_partition
	.type		__nv_reservedSMEM_tcgen05_partition,@object
	.size		__nv_reservedSMEM_tcgen05_partition,(.L_0 - __nv_reservedSMEM_tcgen05_partition)
__nv_reservedSMEM_tcgen05_partition:
	.zero		32
.L_0:


//--------------------- .nv.global                --------------------------
	.section	.nv.global,"aw",@nobits
.nv.global:
	.type		_ZN40_INTERNAL_62388e0a_4_k_cu_77ee6d44_206044cute1_E,@object
	.size		_ZN40_INTERNAL_62388e0a_4_k_cu_77ee6d44_206044cute1_E,(_ZN40_INTERNAL_62388e0a_4_k_cu_77ee6d44_206044cuda3std3__45__cpo6cbeginE - _ZN40_INTERNAL_62388e0a_4_k_cu_77ee6d44_206044cute1_E)
_ZN40_INTERNAL_62388e0a_4_k_cu_77ee6d44_206044cute1_E:
	.zero		1
	.type		_ZN40_INTERNAL_62388e0a_4_k_cu_77ee6d44_206044cuda3std3__45__cpo6cbeginE,@object
	.size		_ZN40_INTERNAL_62388e0a_4_k_cu_77ee6d44_206044cuda3std3__45__cpo6cbeginE,(_ZN40_INTERNAL_62388e0a_4_k_cu_77ee6d44_206044cuda3std3__48in_placeE - _ZN40_INTERNAL_62388e0a_4_k_cu_77ee6d44_206044cuda3std3__45__cpo6cbeginE)
_ZN40_INTERNAL_62388e0a_4_k_cu_77ee6d44_206044cuda3std3__45__cpo6cbeginE:
	.zero		1
	.type		_ZN40_INTERNAL_62388e0a_4_k_cu_77ee6d44_206044cuda3std3__48in_placeE,@object
	.size		_ZN40_INTERNAL_62388e0a_4_k_cu_77ee6d44_206044cuda3std3__48in_placeE,(_ZN40_INTERNAL_62388e0a_4_k_cu_77ee6d44_206044cuda3std6ranges3__45__cpo9iter_moveE - _ZN40_INTERNAL_62388e0a_4_k_cu_77ee6d44_206044cuda3std3__48in_placeE)
_ZN40_INTERNAL_62388e0a_4_k_cu_77ee6d44_206044cuda3std3__48in_placeE:
	.zero		1
	.type		_ZN40_INTERNAL_62388e0a_4_k_cu_77ee6d44_206044cuda3std6ranges3__45__cpo9iter_moveE,@object
	.size		_ZN40_INTERNAL_62388e0a_4_k_cu_77ee6d44_206044cuda3std6ranges3__45__cpo9iter_moveE,(_ZN40_INTERNAL_62388e0a_4_k_cu_77ee6d44_206044cuda3std3__45__cpo5beginE - _ZN40_INTERNAL_62388e0a_4_k_cu_77ee6d44_206044cuda3std6ranges3__45__cpo9iter_moveE)
_ZN40_INTERNAL_62388e0a_4_k_cu_77ee6d44_206044cuda3std6ranges3__45__cpo9iter_moveE:
	.zero		1
	.type		_ZN40_INTERNAL_62388e0a_4_k_cu_77ee6d44_206044cuda3std3__45__cpo5beginE,@object
	.size		_ZN40_INTERNAL_62388e0a_4_k_cu_77ee6d44_206044cuda3std3__45__cpo5beginE,(_ZN40_INTERNAL_62388e0a_4_k_cu_77ee6d44_206044cuda3std3__442_GLOBAL__N__62388e0a_4_k_cu_77ee6d44_206046ignoreE - _ZN40_INTERNAL_62388e0a_4_k_cu_77ee6d44_206044cuda3std3__45__cpo5beginE)
_ZN40_INTERNAL_62388e0a_4_k_cu_77ee6d44_206044cuda3std3__45__cpo5beginE:
	.zero		1
	.type		_ZN40_INTERNAL_62388e0a_4_k_cu_77ee6d44_206044cuda3std3__442_GLOBAL__N__62388e0a_4_k_cu_77ee6d44_206046ignoreE,@object
	.size		_ZN40_INTERNAL_62388e0a_4_k_cu_77ee6d44_206044cuda3std3__442_GLOBAL__N__62388e0a_4_k_cu_77ee6d44_206046ignoreE,(_ZN40_INTERNAL_62388e0a_4_k_cu_77ee6d44_206044cute7productE - _ZN40_INTERNAL_62388e0a_4_k_cu_77ee6d44_206044cuda3std3__442_GLOBAL__N__62388e0a_4_k_cu_77ee6d44_206046ignoreE)
_ZN40_INTERNAL_62388e0a_4_k_cu_77ee6d44_206044cuda3std3__442_GLOBAL__N__62388e0a_4_k_cu_77ee6d44_206046ignoreE:
	.zero		1
	.type		_ZN40_INTERNAL_62388e0a_4_k_cu_77ee6d44_206044cute7productE,@object
	.size		_ZN40_INTERNAL_62388e0a_4_k_cu_77ee6d44_206044cute7productE,(_ZN40_INTERNAL_62388e0a_4_k_cu_77ee6d44_206044cuda3std3__45__cpo3endE - _ZN40_INTERNAL_62388e0a_4_k_cu_77ee6d44_206044cute7productE)
_ZN40_INTERNAL_62388e0a_4_k_cu_77ee6d44_206044cute7productE:
	.zero		1
	.type		_ZN40_INTERNAL_62388e0a_4_k_cu_77ee6d44_206044cuda3std3__45__cpo3endE,@object
	.size		_ZN40_INTERNAL_62388e0a_4_k_cu_77ee6d44_206044cuda3std3__45__cpo3endE,(_ZN40_INTERNAL_62388e0a_4_k_cu_77ee6d44_206044cuda3std3__419piecewise_constructE - _ZN40_INTERNAL_62388e0a_4_k_cu_77ee6d44_206044cuda3std3__45__cpo3endE)
_ZN40_INTERNAL_62388e0a_4_k_cu_77ee6d44_206044cuda3std3__45__cpo3endE:
	.zero		1
	.type		_ZN40_INTERNAL_62388e0a_4_k_cu_77ee6d44_206044cuda3std3__419piecewise_constructE,@object
	.size		_ZN40_INTERNAL_62388e0a_4_k_cu_77ee6d44_206044cuda3std3__419piecewise_constructE,(_ZN40_INTERNAL_62388e0a_4_k_cu_77ee6d44_206044cuda3std3__45__cpo4cendE - _ZN40_INTERNAL_62388e0a_4_k_cu_77ee6d44_206044cuda3std3__419piecewise_constructE)
_ZN40_INTERNAL_62388e0a_4_k_cu_77ee6d44_206044cuda3std3__419piecewise_constructE:
	.zero		1
	.type		_ZN40_INTERNAL_62388e0a_4_k_cu_77ee6d44_206044cuda3std3__45__cpo4cendE,@object
	.size		_ZN40_INTERNAL_62388e0a_4_k_cu_77ee6d44_206044cuda3std3__45__cpo4cendE,(_ZN40_INTERNAL_62388e0a_4_k_cu_77ee6d44_206044cuda3std6ranges3__45__cpo4swapE - _ZN40_INTERNAL_62388e0a_4_k_cu_77ee6d44_206044cuda3std3__45__cpo4cendE)
_ZN40_INTERNAL_62388e0a_4_k_cu_77ee6d44_206044cuda3std3__45__cpo4cendE:
	.zero		1
	.type		_ZN40_INTERNAL_62388e0a_4_k_cu_77ee6d44_206044cuda3std6ranges3__45__cpo4swapE,@object
	.size		_ZN40_INTERNAL_62388e0a_4_k_cu_77ee6d44_206044cuda3std6ranges3__45__cpo4swapE,(.L_10 - _ZN40_INTERNAL_62388e0a_4_k_cu_77ee6d44_206044cuda3std6ranges3__45__cpo4swapE)
_ZN40_INTERNAL_62388e0a_4_k_cu_77ee6d44_206044cuda3std6ranges3__45__cpo4swapE:
	.zero		1
.L_10:


//--------------------- .nv.constant0._ZN7cutlass13device_kernelINS_4gemm6kernel13GemmUniversalIN4cute5tupleIJiiiiEEENS1_10collective13CollectiveMmaINS1_35MainloopSm100TmaUmmaWarpSpecializedILi16ELi2ELi4ENS5_IJNS4_1CILi1EEESB_SB_EEEEENS5_IJNSA_ILi128EEENSA_ILi64EEENSA_ILi32EEEEEENS_6half_tENS5_IJlSB_lEEESI_SJ_NS4_8TiledMMAINS4_8MMA_AtomIJNS4_20SM100_MMA_F16BF16_SSISI_SI_fLi128ELi64ELNS4_4UMMA5MajorE0ELSO_0ELNSN_7ScaleInE0ELSP_0EEEEEENS4_6LayoutISC_NS5_IJNSA_ILi0EEEST_ST_EEEEENS5_IJNS4_10UnderscoreESW_SW_EEEEENS4_13SM90_TMA_LOADENS4_14ComposedLayoutINS4_7SwizzleILi2ELi4ELi3EEENS4_18smem_ptr_flag_bitsILi16EEENSS_INS5_IJNSA_ILi8EEESG_EEENS5_IJSG_SB_EEEEEEEvNS4_8identityESZ_S19_vS1A_EENS_8epilogue10collective18CollectiveEpilogueINS1C_23Sm100TmaWarpSpecializedILi3ELi2ELi32ELb1ELb0EEEJSH_NS5_IJNSS_ISE_SB_EENSS_ISG_SB_EEEEESI_SJ_SI_SJ_NS1C_6fusion15FusionCallbacksIS1G_NS1K_17LinearCombinationISI_fSI_fLNS_15FloatRoundStyleE2EEESH_S1J_JEEENS4_5SM1004TMEM4LOAD26SM100_TMEM_LOAD_32dp32b32xESZ_S19_NS4_39AutoVectorizingCopyWithAssumedAlignmentILi128EEENS4_14SM90_TMA_STOREES19_S1V_S1V_EEEvvEEEEvNT_6ParamsE --------------------------
	.section	.nv.constant0._ZN7cutlass13device_kernelINS_4gemm6kernel13GemmUniversalIN4cute5tupleIJiiiiEEENS1_10collective13CollectiveMmaINS1_35MainloopSm100TmaUmmaWarpSpecializedILi16ELi2ELi4ENS5_IJNS4_1CILi1EEESB_SB_EEEEENS5_IJNSA_ILi128EEENSA_ILi64EEENSA_ILi32EEEEEENS_6half_tENS5_IJlSB_lEEESI_SJ_NS4_8TiledMMAINS4_8MMA_AtomIJNS4_20SM100_MMA_F16BF16_SSISI_SI_fLi128ELi64ELNS4_4UMMA5MajorE0ELSO_0ELNSN_7ScaleInE0ELSP_0EEEEEENS4_6LayoutISC_NS5_IJNSA_ILi0EEEST_ST_EEEEENS5_IJNS4_10UnderscoreESW_SW_EEEEENS4_13SM90_TMA_LOADENS4_14ComposedLayoutINS4_7SwizzleILi2ELi4ELi3EEENS4_18smem_ptr_flag_bitsILi16EEENSS_INS5_IJNSA_ILi8EEESG_EEENS5_IJSG_SB_EEEEEEEvNS4_8identityESZ_S19_vS1A_EENS_8epilogue10collective18CollectiveEpilogueINS1C_23Sm100TmaWarpSpecializedILi3ELi2ELi32ELb1ELb0EEEJSH_NS5_IJNSS_ISE_SB_EENSS_ISG_SB_EEEEESI_SJ_SI_SJ_NS1C_6fusion15FusionCallbacksIS1G_NS1K_17LinearCombinationISI_fSI_fLNS_15FloatRoundStyleE2EEESH_S1J_JEEENS4_5SM1004TMEM4LOAD26SM100_TMEM_LOAD_32dp32b32xESZ_S19_NS4_39AutoVectorizingCopyWithAssumedAlignmentILi128EEENS4_14SM90_TMA_STOREES19_S1V_S1V_EEEvvEEEEvNT_6ParamsE,"a",@progbits
	.sectionflags	@""
	.align	4
.nv.constant0._ZN7cutlass13device_kernelINS_4gemm6kernel13GemmUniversalIN4cute5tupleIJiiiiEEENS1_10collective13CollectiveMmaINS1_35MainloopSm100TmaUmmaWarpSpecializedILi16ELi2ELi4ENS5_IJNS4_1CILi1EEESB_SB_EEEEENS5_IJNSA_ILi128EEENSA_ILi64EEENSA_ILi32EEEEEENS_6half_tENS5_IJlSB_lEEESI_SJ_NS4_8TiledMMAINS4_8MMA_AtomIJNS4_20SM100_MMA_F16BF16_SSISI_SI_fLi128ELi64ELNS4_4UMMA5MajorE0ELSO_0ELNSN_7ScaleInE0ELSP_0EEEEEENS4_6LayoutISC_NS5_IJNSA_ILi0EEEST_ST_EEEEENS5_IJNS4_10UnderscoreESW_SW_EEEEENS4_13SM90_TMA_LOADENS4_14ComposedLayoutINS4_7SwizzleILi2ELi4ELi3EEENS4_18smem_ptr_flag_bitsILi16EEENSS_INS5_IJNSA_ILi8EEESG_EEENS5_IJSG_SB_EEEEEEEvNS4_8identityESZ_S19_vS1A_EENS_8epilogue10collective18CollectiveEpilogueINS1C_23Sm100TmaWarpSpecializedILi3ELi2ELi32ELb1ELb0EEEJSH_NS5_IJNSS_ISE_SB_EENSS_ISG_SB_EEEEESI_SJ_SI_SJ_NS1C_6fusion15FusionCallbacksIS1G_NS1K_17LinearCombinationISI_fSI_fLNS_15FloatRoundStyleE2EEESH_S1J_JEEENS4_5SM1004TMEM4LOAD26SM100_TMEM_LOAD_32dp32b32xESZ_S19_NS4_39AutoVectorizingCopyWithAssumedAlignmentILi128EEENS4_14SM90_TMA_STOREES19_S1V_S1V_EEEvvEEEEvNT_6ParamsE:
	.zero		2944


//--------------------- SYMBOLS --------------------------

	.type		.nv.reservedSmem.offset0,@object
	.size		.nv.reservedSmem.offset0,0x4
	.type		.nv.reservedSmem.cap,@object
	.size		.nv.reservedSmem.cap,0x4
	.type		__assertfail,@function
